	.target	sm_100a

	.elftype	@"ET_EXEC"


//--------------------- .note.nv.tkinfo           --------------------------
	.section	.note.nv.tkinfo,"",@"SHT_NOTE"
	.sectionflags	@"SHF_NOTE_NV_TKINFO"
	.tkinfo
        /*0018*/ 	.word	0x00000002
        /*0030*/ 	.string	""
        /*0030*/ 	.string	"ptxas"
        /*0030*/ 	.string	"Cuda compilation tools, release 13.0, V13.0.88"
        /*0030*/ 	.string	"Build cuda_13.0.r13.0/compiler.36424714_0"
        /*0030*/ 	.string	"-arch sm_100a -m 64 "



//--------------------- .note.nv.cuinfo           --------------------------
	.section	.note.nv.cuinfo,"",@"SHT_NOTE"
	.sectionflags	@"SHF_NOTE_NV_CUINFO"
        /*0018*/ 	.short	0x0002
        /*001a*/ 	.short	0x0064
        /*001c*/ 	.short	0x0082
	.zero		2


//--------------------- .nv.info                  --------------------------
	.section	.nv.info,"",@"SHT_CUDA_INFO"
	.align	4


	//----- nvinfo : EIATTR_REGCOUNT
	.align		4
        /*0000*/ 	.byte	0x04, 0x2f
        /*0002*/ 	.short	(.L_19 - .L_18)
	.align		4
.L_18:
        /*0004*/ 	.word	index@(_ZN7cutlass13device_kernelINS_4gemm6kernel13GemmUniversalIN4cute5tupleIJiiiiEEENS1_10collective13CollectiveMmaINS1_35MainloopSm100TmaUmmaWarpSpecializedILi3ELi2ELi4ENS5_IJNS4_1CILi1EEESB_SB_EEEEENS5_IJNSA_ILi128EEESE_SE_EEENS_10bfloat16_tENS5_IJSB_llEEESG_NS5_IJlSB_lEEENS4_8TiledMMAINS4_8MMA_AtomIJNS4_20SM100_MMA_F16BF16_SSISG_SG_fLi128ELi128ELNS4_4UMMA5MajorE1ELSN_0ELNSM_7ScaleInE0ELSO_0EEEEEENS4_6LayoutISC_NS5_IJNSA_ILi0EEESS_SS_EEEEENS5_IJNS4_10UnderscoreESV_SV_EEEEENS4_13SM90_TMA_LOADENS4_14ComposedLayoutINS4_7SwizzleILi3ELi4ELi3EEENS4_18smem_ptr_flag_bitsILi16EEENSR_INS5_IJNSA_ILi64EEENSA_ILi8EEEEEENS5_IJSB_S14_EEEEEEEvNS4_8identityESY_NSZ_IS11_S13_NSR_INS5_IJS15_S14_EEENS5_IJS14_SB_EEEEEEEvS1A_EENS_8epilogue10collective18CollectiveEpilogueINS1G_23Sm100TmaWarpSpecializedILi4ELi2ELi32ELb1ELb0EEEJSF_NS5_IJNSR_ISE_SB_EENSR_INSA_ILi32EEESB_EEEEESG_SI_SG_SI_NS1G_6fusion15FusionCallbacksIS1K_NS1P_17LinearCombinationISG_fSG_fLNS_15FloatRoundStyleE2EEESF_S1O_JEEENS4_5SM1004TMEM4LOAD26SM100_TMEM_LOAD_32dp32b32xESY_NSZ_INS10_ILi2ELi4ELi3EEES13_NSR_INS5_IJS15_S1M_EEENS5_IJS1M_SB_EEEEEEENS4_39AutoVectorizingCopyWithAssumedAlignmentILi128EEENS4_14SM90_TMA_STOREES23_S25_S25_EEEvvEEEEvNT_6ParamsE)
        /*0008*/ 	.word	0x0000006e


	//----- nvinfo : EIATTR_FRAME_SIZE
	.align		4
.L_19:
        /*000c*/ 	.byte	0x04, 0x11
        /*000e*/ 	.short	(.L_21 - .L_20)
	.align		4
.L_20:
        /*0010*/ 	.word	index@($__internal_2_$__cuda_sm10x_tcgen05_guardrail_trap_unallocated_columns_being_dealloced)
        /*0014*/ 	.word	0x00000000


	//----- nvinfo : EIATTR_FRAME_SIZE
	.align		4
.L_21:
        /*0018*/ 	.byte	0x04, 0x11
        /*001a*/ 	.short	(.L_23 - .L_22)
	.align		4
.L_22:
        /*001c*/ 	.word	index@($__internal_1_$__cuda_sm10x_tcgen05_guardrail_trap_phase_invalid_during_alloc)
        /*0020*/ 	.word	0x00000000


	//----- nvinfo : EIATTR_FRAME_SIZE
	.align		4
.L_23:
        /*0024*/ 	.byte	0x04, 0x11
        /*0026*/ 	.short	(.L_25 - .L_24)
	.align		4
.L_24:
        /*0028*/ 	.word	index@($__internal_0_$__cuda_sm10x_tcgen05_guardrail_trap_col_being_dealloced_not_returned_by_alloc)
        /*002c*/ 	.word	0x00000000


	//----- nvinfo : EIATTR_FRAME_SIZE
	.align		4
.L_25:
        /*0030*/ 	.byte	0x04, 0x11
        /*0032*/ 	.short	(.L_27 - .L_26)
	.align		4
.L_26:
        /*0034*/ 	.word	index@(_ZN7cutlass13device_kernelINS_4gemm6kernel13GemmUniversalIN4cute5tupleIJiiiiEEENS1_10collective13CollectiveMmaINS1_35MainloopSm100TmaUmmaWarpSpecializedILi3ELi2ELi4ENS5_IJNS4_1CILi1EEESB_SB_EEEEENS5_IJNSA_ILi128EEESE_SE_EEENS_10bfloat16_tENS5_IJSB_llEEESG_NS5_IJlSB_lEEENS4_8TiledMMAINS4_8MMA_AtomIJNS4_20SM100_MMA_F16BF16_SSISG_SG_fLi128ELi128ELNS4_4UMMA5MajorE1ELSN_0ELNSM_7ScaleInE0ELSO_0EEEEEENS4_6LayoutISC_NS5_IJNSA_ILi0EEESS_SS_EEEEENS5_IJNS4_10UnderscoreESV_SV_EEEEENS4_13SM90_TMA_LOADENS4_14ComposedLayoutINS4_7SwizzleILi3ELi4ELi3EEENS4_18smem_ptr_flag_bitsILi16EEENSR_INS5_IJNSA_ILi64EEENSA_ILi8EEEEEENS5_IJSB_S14_EEEEEEEvNS4_8identityESY_NSZ_IS11_S13_NSR_INS5_IJS15_S14_EEENS5_IJS14_SB_EEEEEEEvS1A_EENS_8epilogue10collective18CollectiveEpilogueINS1G_23Sm100TmaWarpSpecializedILi4ELi2ELi32ELb1ELb0EEEJSF_NS5_IJNSR_ISE_SB_EENSR_INSA_ILi32EEESB_EEEEESG_SI_SG_SI_NS1G_6fusion15FusionCallbacksIS1K_NS1P_17LinearCombinationISG_fSG_fLNS_15FloatRoundStyleE2EEESF_S1O_JEEENS4_5SM1004TMEM4LOAD26SM100_TMEM_LOAD_32dp32b32xESY_NSZ_INS10_ILi2ELi4ELi3EEES13_NSR_INS5_IJS15_S1M_EEENS5_IJS1M_SB_EEEEEEENS4_39AutoVectorizingCopyWithAssumedAlignmentILi128EEENS4_14SM90_TMA_STOREES23_S25_S25_EEEvvEEEEvNT_6ParamsE)
        /*0038*/ 	.word	0x00000000


	//----- nvinfo : EIATTR_MIN_STACK_SIZE
	.align		4
.L_27:
        /*003c*/ 	.byte	0x04, 0x12
        /*003e*/ 	.short	(.L_29 - .L_28)
	.align		4
.L_28:
        /*0040*/ 	.word	index@(_ZN7cutlass13device_kernelINS_4gemm6kernel13GemmUniversalIN4cute5tupleIJiiiiEEENS1_10collective13CollectiveMmaINS1_35MainloopSm100TmaUmmaWarpSpecializedILi3ELi2ELi4ENS5_IJNS4_1CILi1EEESB_SB_EEEEENS5_IJNSA_ILi128EEESE_SE_EEENS_10bfloat16_tENS5_IJSB_llEEESG_NS5_IJlSB_lEEENS4_8TiledMMAINS4_8MMA_AtomIJNS4_20SM100_MMA_F16BF16_SSISG_SG_fLi128ELi128ELNS4_4UMMA5MajorE1ELSN_0ELNSM_7ScaleInE0ELSO_0EEEEEENS4_6LayoutISC_NS5_IJNSA_ILi0EEESS_SS_EEEEENS5_IJNS4_10UnderscoreESV_SV_EEEEENS4_13SM90_TMA_LOADENS4_14ComposedLayoutINS4_7SwizzleILi3ELi4ELi3EEENS4_18smem_ptr_flag_bitsILi16EEENSR_INS5_IJNSA_ILi64EEENSA_ILi8EEEEEENS5_IJSB_S14_EEEEEEEvNS4_8identityESY_NSZ_IS11_S13_NSR_INS5_IJS15_S14_EEENS5_IJS14_SB_EEEEEEEvS1A_EENS_8epilogue10collective18CollectiveEpilogueINS1G_23Sm100TmaWarpSpecializedILi4ELi2ELi32ELb1ELb0EEEJSF_NS5_IJNSR_ISE_SB_EENSR_INSA_ILi32EEESB_EEEEESG_SI_SG_SI_NS1G_6fusion15FusionCallbacksIS1K_NS1P_17LinearCombinationISG_fSG_fLNS_15FloatRoundStyleE2EEESF_S1O_JEEENS4_5SM1004TMEM4LOAD26SM100_TMEM_LOAD_32dp32b32xESY_NSZ_INS10_ILi2ELi4ELi3EEES13_NSR_INS5_IJS15_S1M_EEENS5_IJS1M_SB_EEEEEEENS4_39AutoVectorizingCopyWithAssumedAlignmentILi128EEENS4_14SM90_TMA_STOREES23_S25_S25_EEEvvEEEEvNT_6ParamsE)
        /*0044*/ 	.word	0x00000000
.L_29:


//--------------------- .nv.compat                --------------------------
	.section	.nv.compat,"",@"SHT_CUDA_COMPAT_INFO"
	.align	4
        /*0000*/ 	.byte	0x02, 0x09, 0x01, 0x00, 0x02, 0x02, 0x02, 0x00, 0x02, 0x05, 0x05, 0x00, 0x03, 0x07, 0x01, 0x01
        /*0010*/ 	.byte	0x02, 0x03, 0x01, 0x00, 0x02, 0x06, 0x01, 0x00, 0x04, 0x0b, 0x08, 0x00, 0x09, 0x00, 0x00, 0x00
        /*0020*/ 	.byte	0x00, 0x00, 0x00, 0x00


//--------------------- .nv.info._ZN7cutlass13device_kernelINS_4gemm6kernel13GemmUniversalIN4cute5tupleIJiiiiEEENS1_10collective13CollectiveMmaINS1_35MainloopSm100TmaUmmaWarpSpecializedILi3ELi2ELi4ENS5_IJNS4_1CILi1EEESB_SB_EEEEENS5_IJNSA_ILi128EEESE_SE_EEENS_10bfloat16_tENS5_IJSB_llEEESG_NS5_IJlSB_lEEENS4_8TiledMMAINS4_8MMA_AtomIJNS4_20SM100_MMA_F16BF16_SSISG_SG_fLi128ELi128ELNS4_4UMMA5MajorE1ELSN_0ELNSM_7ScaleInE0ELSO_0EEEEEENS4_6LayoutISC_NS5_IJNSA_ILi0EEESS_SS_EEEEENS5_IJNS4_10UnderscoreESV_SV_EEEEENS4_13SM90_TMA_LOADENS4_14ComposedLayoutINS4_7SwizzleILi3ELi4ELi3EEENS4_18smem_ptr_flag_bitsILi16EEENSR_INS5_IJNSA_ILi64EEENSA_ILi8EEEEEENS5_IJSB_S14_EEEEEEEvNS4_8identityESY_NSZ_IS11_S13_NSR_INS5_IJS15_S14_EEENS5_IJS14_SB_EEEEEEEvS1A_EENS_8epilogue10collective18CollectiveEpilogueINS1G_23Sm100TmaWarpSpecializedILi4ELi2ELi32ELb1ELb0EEEJSF_NS5_IJNSR_ISE_SB_EENSR_INSA_ILi32EEESB_EEEEESG_SI_SG_SI_NS1G_6fusion15FusionCallbacksIS1K_NS1P_17LinearCombinationISG_fSG_fLNS_15FloatRoundStyleE2EEESF_S1O_JEEENS4_5SM1004TMEM4LOAD26SM100_TMEM_LOAD_32dp32b32xESY_NSZ_INS10_ILi2ELi4ELi3EEES13_NSR_INS5_IJS15_S1M_EEENS5_IJS1M_SB_EEEEEEENS4_39AutoVectorizingCopyWithAssumedAlignmentILi128EEENS4_14SM90_TMA_STOREES23_S25_S25_EEEvvEEEEvNT_6ParamsE --------------------------
	.section	.nv.info._ZN7cutlass13device_kernelINS_4gemm6kernel13GemmUniversalIN4cute5tupleIJiiiiEEENS1_10collective13CollectiveMmaINS1_35MainloopSm100TmaUmmaWarpSpecializedILi3ELi2ELi4ENS5_IJNS4_1CILi1EEESB_SB_EEEEENS5_IJNSA_ILi128EEESE_SE_EEENS_10bfloat16_tENS5_IJSB_llEEESG_NS5_IJlSB_lEEENS4_8TiledMMAINS4_8MMA_AtomIJNS4_20SM100_MMA_F16BF16_SSISG_SG_fLi128ELi128ELNS4_4UMMA5MajorE1ELSN_0ELNSM_7ScaleInE0ELSO_0EEEEEENS4_6LayoutISC_NS5_IJNSA_ILi0EEESS_SS_EEEEENS5_IJNS4_10UnderscoreESV_SV_EEEEENS4_13SM90_TMA_LOADENS4_14ComposedLayoutINS4_7SwizzleILi3ELi4ELi3EEENS4_18smem_ptr_flag_bitsILi16EEENSR_INS5_IJNSA_ILi64EEENSA_ILi8EEEEEENS5_IJSB_S14_EEEEEEEvNS4_8identityESY_NSZ_IS11_S13_NSR_INS5_IJS15_S14_EEENS5_IJS14_SB_EEEEEEEvS1A_EENS_8epilogue10collective18CollectiveEpilogueINS1G_23Sm100TmaWarpSpecializedILi4ELi2ELi32ELb1ELb0EEEJSF_NS5_IJNSR_ISE_SB_EENSR_INSA_ILi32EEESB_EEEEESG_SI_SG_SI_NS1G_6fusion15FusionCallbacksIS1K_NS1P_17LinearCombinationISG_fSG_fLNS_15FloatRoundStyleE2EEESF_S1O_JEEENS4_5SM1004TMEM4LOAD26SM100_TMEM_LOAD_32dp32b32xESY_NSZ_INS10_ILi2ELi4ELi3EEES13_NSR_INS5_IJS15_S1M_EEENS5_IJS1M_SB_EEEEEEENS4_39AutoVectorizingCopyWithAssumedAlignmentILi128EEENS4_14SM90_TMA_STOREES23_S25_S25_EEEvvEEEEvNT_6ParamsE,"",@"SHT_CUDA_INFO"
	.sectionflags	@""
	.align	4


	//----- nvinfo : EIATTR_CUDA_API_VERSION
	.align		4
        /*0000*/ 	.byte	0x04, 0x37
        /*0002*/ 	.short	(.L_31 - .L_30)
.L_30:
        /*0004*/ 	.word	0x00000082


	//----- nvinfo : EIATTR_KPARAM_INFO
	.align		4
.L_31:
        /*0008*/ 	.byte	0x04, 0x17
        /*000a*/ 	.short	(.L_33 - .L_32)
.L_32:
        /*000c*/ 	.word	0x00000000
        /*0010*/ 	.short	0x0000
        /*0012*/ 	.short	0x0000
        /*0014*/ 	.byte	0x00, 0xf0, 0x01, 0x20


	//----- nvinfo : EIATTR_AT_ENTRY_FRAGMENTS
	.align		4
.L_33:
        /*0018*/ 	.byte	0x04, 0x4f
        /*001a*/ 	.short	(.L_35 - .L_34)


	//   ....[0]....
.L_34:
        /*001c*/ 	.word	0x00000006


	//----- nvinfo : EIATTR_RESERVED_SMEM_USED
	.align		4
.L_35:
        /*0020*/ 	.byte	0x01, 0x41
	.zero		2


	//----- nvinfo : EIATTR_SPARSE_MMA_MASK
	.align		4
        /*0024*/ 	.byte	0x03, 0x50
        /*0026*/ 	.short	0x0000


	//----- nvinfo : EIATTR_TCGEN05_1CTA_USED
	.align		4
        /*0028*/ 	.byte	0x01, 0x51
	.zero		2


	//----- nvinfo : EIATTR_MAXREG_COUNT
	.align		4
        /*002c*/ 	.byte	0x03, 0x1b
        /*002e*/ 	.short	0x00ff


	//----- nvinfo : EIATTR_NUM_BARRIERS
	.align		4
        /*0030*/ 	.byte	0x02, 0x4c
        /*0032*/ 	.byte	0x07
	.zero		1


	//----- nvinfo : EIATTR_EXTERNS
	.align		4
        /*0034*/ 	.byte	0x04, 0x0f
        /*0036*/ 	.short	(.L_37 - .L_36)


	//   ....[0]....
	.align		4
.L_36:
        /*0038*/ 	.word	index@(__assertfail)


	//----- nvinfo : EIATTR_MERCURY_ISA_VERSION
	.align		4
.L_37:
        /*003c*/ 	.byte	0x03, 0x5f
        /*003e*/ 	.short	0x0101


	//----- nvinfo : EIATTR_INT_WARP_WIDE_INSTR_OFFSETS
	.align		4
        /*0040*/ 	.byte	0x04, 0x31
        /*0042*/ 	.short	(.L_39 - .L_38)


	//   ....[0]....
.L_38:
        /*0044*/ 	.word	0x00001f00


	//   ....[1]....
        /*0048*/ 	.word	0x00003a70


	//   ....[2]....
        /*004c*/ 	.word	0x00003aa0


	//   ....[3]....
        /*0050*/ 	.word	0x00003af0


	//   ....[4]....
        /*0054*/ 	.word	0x00004410


	//   ....[5]....
        /*0058*/ 	.word	0x00004470


	//   ....[6]....
        /*005c*/ 	.word	0x00004550


	//   ....[7]....
        /*0060*/ 	.word	0x000045c0


	//   ....[8]....
        /*0064*/ 	.word	0x000046d0


	//   ....[9]....
        /*0068*/ 	.word	0x00004760


	//   ....[10]....
        /*006c*/ 	.word	0x00004930


	//   ....[11]....
        /*0070*/ 	.word	0x00004a90


	//----- nvinfo : EIATTR_COOP_GROUP_MASK_REGIDS
	.align		4
.L_39:
        /*0074*/ 	.byte	0x04, 0x29
        /*0076*/ 	.short	(.L_41 - .L_40)


	//   ....[0]....
.L_40:
        /*0078*/ 	.word	0xffffffff


	//   ....[1]....
        /*007c*/ 	.word	0xffffffff


	//   ....[2]....
        /*0080*/ 	.word	0xffffffff


	//   ....[3]....
        /*0084*/ 	.word	0xffffffff


	//   ....[4]....
        /*0088*/ 	.word	0xffffffff


	//   ....[5]....
        /*008c*/ 	.word	0xffffffff


	//   ....[6]....
        /*0090*/ 	.word	0xffffffff


	//   ....[7]....
        /*0094*/ 	.word	0xffffffff


	//   ....[8]....
        /*0098*/ 	.word	0xffffffff


	//   ....[9]....
        /*009c*/ 	.word	0xffffffff


	//   ....[10]....
        /*00a0*/ 	.word	0xffffffff


	//   ....[11]....
        /*00a4*/ 	.word	0xffffffff


	//   ....[12]....
        /*00a8*/ 	.word	0xffffffff


	//----- nvinfo : EIATTR_COOP_GROUP_INSTR_OFFSETS
	.align		4
.L_41:
        /*00ac*/ 	.byte	0x04, 0x28
        /*00ae*/ 	.short	(.L_43 - .L_42)


	//   ....[0]....
.L_42:
        /*00b0*/ 	.word	0x00000090


	//   ....[1]....
        /*00b4*/ 	.word	0x000004d0


	//   ....[2]....
        /*00b8*/ 	.word	0x00000620


	//   ....[3]....
        /*00bc*/ 	.word	0x000007c0


	//   ....[4]....
        /*00c0*/ 	.word	0x000008c0


	//   ....[5]....
        /*00c4*/ 	.word	0x00000a30


	//   ....[6]....
        /*00c8*/ 	.word	0x00000bd0


	//   ....[7]....
        /*00cc*/ 	.word	0x00001de0


	//   ....[8]....
        /*00d0*/ 	.word	0x00002b30


	//   ....[9]....
        /*00d4*/ 	.word	0x00002d40


	//   ....[10]....
        /*00d8*/ 	.word	0x00002d70


	//   ....[11]....
        /*00dc*/ 	.word	0x00003960


	//   ....[12]....
        /*00e0*/ 	.word	0x00003b90


	//----- nvinfo : EIATTR_VRC_CTA_INIT_COUNT
	.align		4
.L_43:
        /*00e4*/ 	.byte	0x02, 0x4a
        /*00e6*/ 	.byte	0x80
	.zero		1


	//----- nvinfo : EIATTR_SYSCALL_OFFSETS
	.align		4
        /*00e8*/ 	.byte	0x04, 0x46
        /*00ea*/ 	.short	(.L_45 - .L_44)


	//   ....[0]....
.L_44:
        /*00ec*/ 	.word	0x00005510


	//   ....[1]....
        /*00f0*/ 	.word	0x00005600


	//   ....[2]....
        /*00f4*/ 	.word	0x00005d70


	//   ....[3]....
        /*00f8*/ 	.word	0x000069f0


	//   ....[4]....
        /*00fc*/ 	.word	0x00007640


	//   ....[5]....
        /*0100*/ 	.word	0x00008290


	//----- nvinfo : EIATTR_MBARRIER_INSTR_OFFSETS
	.align		4
.L_45:
        /*0104*/ 	.byte	0x04, 0x39
        /*0106*/ 	.short	(.L_47 - .L_46)


	//   ....[0]....
.L_46:
        /*0108*/ 	.word	0x000005b0
        /*010c*/ 	.word	0x000000ff
        /*0110*/ 	.word	0x00000000
        /*0114*/ 	.short	0x0100
        /*0116*/ 	.byte	0x05
	.zero		1


	//   ....[1]....
        /*0118*/ 	.word	0x000005c0
        /*011c*/ 	.word	0x000000ff
        /*0120*/ 	.word	0x00000018
        /*0124*/ 	.short	0x0100
        /*0126*/ 	.byte	0x05
	.zero		1


	//   ....[2]....
        /*0128*/ 	.word	0x000005d0
        /*012c*/ 	.word	0x000000ff
        /*0130*/ 	.word	0x00000008
        /*0134*/ 	.short	0x0100
        /*0136*/ 	.byte	0x05
	.zero		1


	//   ....[3]....
        /*0138*/ 	.word	0x000005e0
        /*013c*/ 	.word	0x000000ff
        /*0140*/ 	.word	0x00000020
        /*0144*/ 	.short	0x0100
        /*0146*/ 	.byte	0x05
	.zero		1


	//   ....[4]....
        /*0148*/ 	.word	0x000005f0
        /*014c*/ 	.word	0x000000ff
        /*0150*/ 	.word	0x00000010
        /*0154*/ 	.short	0x0100
        /*0156*/ 	.byte	0x05
	.zero		1


	//   ....[5]....
        /*0158*/ 	.word	0x00000600
        /*015c*/ 	.word	0x000000ff
        /*0160*/ 	.word	0x00000028
        /*0164*/ 	.short	0x0100
        /*0166*/ 	.byte	0x05
	.zero		1


	//   ....[6]....
        /*0168*/ 	.word	0x00000730
        /*016c*/ 	.word	0x000000ff
        /*0170*/ 	.word	0x00000030
        /*0174*/ 	.short	0x0100
        /*0176*/ 	.byte	0x07
	.zero		1


	//   ....[7]....
        /*0178*/ 	.word	0x00000740
        /*017c*/ 	.word	0x000000ff
        /*0180*/ 	.word	0x00000050
        /*0184*/ 	.short	0x0100
        /*0186*/ 	.byte	0x07
	.zero		1


	//   ....[8]....
        /*0188*/ 	.word	0x00000750
        /*018c*/ 	.word	0x000000ff
        /*0190*/ 	.word	0x00000038
        /*0194*/ 	.short	0x0100
        /*0196*/ 	.byte	0x07
	.zero		1


	//   ....[9]....
        /*0198*/ 	.word	0x00000760
        /*019c*/ 	.word	0x000000ff
        /*01a0*/ 	.word	0x00000058
        /*01a4*/ 	.short	0x0100
        /*01a6*/ 	.byte	0x07
	.zero		1


	//   ....[10]....
        /*01a8*/ 	.word	0x00000770
        /*01ac*/ 	.word	0x000000ff
        /*01b0*/ 	.word	0x00000040
        /*01b4*/ 	.short	0x0100
        /*01b6*/ 	.byte	0x07
	.zero		1


	//   ....[11]....
        /*01b8*/ 	.word	0x00000780
        /*01bc*/ 	.word	0x000000ff
        /*01c0*/ 	.word	0x00000060
        /*01c4*/ 	.short	0x0100
        /*01c6*/ 	.byte	0x07
	.zero		1


	//   ....[12]....
        /*01c8*/ 	.word	0x00000790
        /*01cc*/ 	.word	0x000000ff
        /*01d0*/ 	.word	0x00000048
        /*01d4*/ 	.short	0x0100
        /*01d6*/ 	.byte	0x07
	.zero		1


	//   ....[13]....
        /*01d8*/ 	.word	0x000007a0
        /*01dc*/ 	.word	0x000000ff
        /*01e0*/ 	.word	0x00000068
        /*01e4*/ 	.short	0x0100
        /*01e6*/ 	.byte	0x07
	.zero		1


	//   ....[14]....
        /*01e8*/ 	.word	0x00000890
        /*01ec*/ 	.word	0x000000ff
        /*01f0*/ 	.word	0x00000070
        /*01f4*/ 	.short	0x0100
        /*01f6*/ 	.byte	0x05
	.zero		1


	//   ....[15]....
        /*01f8*/ 	.word	0x000008a0
        /*01fc*/ 	.word	0x000000ff
        /*0200*/ 	.word	0x00000078
        /*0204*/ 	.short	0x0100
        /*0206*/ 	.byte	0x05
	.zero		1


	//   ....[16]....
        /*0208*/ 	.word	0x000009e0
        /*020c*/ 	.word	0x000000ff
        /*0210*/ 	.word	0x00000080
        /*0214*/ 	.short	0x0100
        /*0216*/ 	.byte	0x05
	.zero		1


	//   ....[17]....
        /*0218*/ 	.word	0x000009f0
        /*021c*/ 	.word	0x000000ff
        /*0220*/ 	.word	0x00000090
        /*0224*/ 	.short	0x0100
        /*0226*/ 	.byte	0x05
	.zero		1


	//   ....[18]....
        /*0228*/ 	.word	0x00000a00
        /*022c*/ 	.word	0x000000ff
        /*0230*/ 	.word	0x00000088
        /*0234*/ 	.short	0x0100
        /*0236*/ 	.byte	0x05
	.zero		1


	//   ....[19]....
        /*0238*/ 	.word	0x00000a10
        /*023c*/ 	.word	0x000000ff
        /*0240*/ 	.word	0x00000098
        /*0244*/ 	.short	0x0100
        /*0246*/ 	.byte	0x05
	.zero		1


	//   ....[20]....
        /*0248*/ 	.word	0x00000b40
        /*024c*/ 	.word	0x000000ff
        /*0250*/ 	.word	0x000000a0
        /*0254*/ 	.short	0x0100
        /*0256*/ 	.byte	0x07
	.zero		1


	//   ....[21]....
        /*0258*/ 	.word	0x00000b50
        /*025c*/ 	.word	0x000000ff
        /*0260*/ 	.word	0x000000c0
        /*0264*/ 	.short	0x0100
        /*0266*/ 	.byte	0x07
	.zero		1


	//   ....[22]....
        /*0268*/ 	.word	0x00000b60
        /*026c*/ 	.word	0x000000ff
        /*0270*/ 	.word	0x000000a8
        /*0274*/ 	.short	0x0100
        /*0276*/ 	.byte	0x07
	.zero		1


	//   ....[23]....
        /*0278*/ 	.word	0x00000b70
        /*027c*/ 	.word	0x000000ff
        /*0280*/ 	.word	0x000000c8
        /*0284*/ 	.short	0x0100
        /*0286*/ 	.byte	0x07
	.zero		1


	//   ....[24]....
        /*0288*/ 	.word	0x00000b80
        /*028c*/ 	.word	0x000000ff
        /*0290*/ 	.word	0x000000b0
        /*0294*/ 	.short	0x0100
        /*0296*/ 	.byte	0x07
	.zero		1


	//   ....[25]....
        /*0298*/ 	.word	0x00000b90
        /*029c*/ 	.word	0x000000ff
        /*02a0*/ 	.word	0x000000d0
        /*02a4*/ 	.short	0x0100
        /*02a6*/ 	.byte	0x07
	.zero		1


	//   ....[26]....
        /*02a8*/ 	.word	0x00000ba0
        /*02ac*/ 	.word	0x000000ff
        /*02b0*/ 	.word	0x000000b8
        /*02b4*/ 	.short	0x0100
        /*02b6*/ 	.byte	0x07
	.zero		1


	//   ....[27]....
        /*02b8*/ 	.word	0x00000bb0
        /*02bc*/ 	.word	0x000000ff
        /*02c0*/ 	.word	0x000000d8
        /*02c4*/ 	.short	0x0100
        /*02c6*/ 	.byte	0x07
	.zero		1


	//   ....[28]....
        /*02c8*/ 	.word	0x00000ca0
        /*02cc*/ 	.word	0x000000ff
        /*02d0*/ 	.word	0x000000e0
        /*02d4*/ 	.short	0x0100
        /*02d6*/ 	.byte	0x05
	.zero		1


	//   ....[29]....
        /*02d8*/ 	.word	0x00000cb0
        /*02dc*/ 	.word	0x000000ff
        /*02e0*/ 	.word	0x000000f0
        /*02e4*/ 	.short	0x0100
        /*02e6*/ 	.byte	0x05
	.zero		1


	//   ....[30]....
        /*02e8*/ 	.word	0x00000cc0
        /*02ec*/ 	.word	0x000000ff
        /*02f0*/ 	.word	0x000000e8
        /*02f4*/ 	.short	0x0100
        /*02f6*/ 	.byte	0x05
	.zero		1


	//   ....[31]....
        /*02f8*/ 	.word	0x00000cd0
        /*02fc*/ 	.word	0x000000ff
        /*0300*/ 	.word	0x000000f8
        /*0304*/ 	.short	0x0100
        /*0306*/ 	.byte	0x05
	.zero		1


	//   ....[32]....
        /*0308*/ 	.word	0x000015a0
        /*030c*/ 	.word	0x00000002
        /*0310*/ 	.word	0x000000f0
        /*0314*/ 	.short	0x010a
        /*0316*/ 	.byte	0xff
	.zero		1


	//   ....[33]....
        /*0318*/ 	.word	0x000015d0
        /*031c*/ 	.word	0x00000002
        /*0320*/ 	.word	0x000000e0
        /*0324*/ 	.short	0x0101
        /*0326*/ 	.byte	0xff
	.zero		1


	//   ....[34]....
        /*0328*/ 	.word	0x000016a0
        /*032c*/ 	.word	0x000000ff
        /*0330*/ 	.word	0x00000018
        /*0334*/ 	.short	0x010a
        /*0336*/ 	.byte	0x08
	.zero		1


	//   ....[35]....
        /*0338*/ 	.word	0x00001750
        /*033c*/ 	.word	0x000000ff
        /*0340*/ 	.word	0x00000018
        /*0344*/ 	.short	0x010a
        /*0346*/ 	.byte	0x21
	.zero		1


	//   ....[36]....
        /*0348*/ 	.word	0x000018a0
        /*034c*/ 	.word	0x000000ff
        /*0350*/ 	.word	0x00000018
        /*0354*/ 	.short	0x010a
        /*0356*/ 	.byte	0x08
	.zero		1


	//   ....[37]....
        /*0358*/ 	.word	0x00001a50
        /*035c*/ 	.word	0x000000ff
        /*0360*/ 	.word	0x00000078
        /*0364*/ 	.short	0x0101
        /*0366*/ 	.byte	0x04
	.zero		1


	//   ....[38]....
        /*0368*/ 	.word	0x00001a70
        /*036c*/ 	.word	0x000000ff
        /*0370*/ 	.word	0x00000018
        /*0374*/ 	.short	0x010a
        /*0376*/ 	.byte	0x08
	.zero		1


	//   ....[39]....
        /*0378*/ 	.word	0x00001b00
        /*037c*/ 	.word	0x000000ff
        /*0380*/ 	.word	0x00000018
        /*0384*/ 	.short	0x010a
        /*0386*/ 	.byte	0x21
	.zero		1


	//   ....[40]....
        /*0388*/ 	.word	0x00001c50
        /*038c*/ 	.word	0x000000ff
        /*0390*/ 	.word	0x00000018
        /*0394*/ 	.short	0x010a
        /*0396*/ 	.byte	0x08
	.zero		1


	//   ....[41]....
        /*0398*/ 	.word	0x00001e10
        /*039c*/ 	.word	0x00000002
        /*03a0*/ 	.word	0x00000080
        /*03a4*/ 	.short	0x010a
        /*03a6*/ 	.byte	0xff
	.zero		1


	//   ....[42]....
        /*03a8*/ 	.word	0x00001ed0
        /*03ac*/ 	.word	0x00000002
        /*03b0*/ 	.word	0x00000000
        /*03b4*/ 	.short	0x0101
        /*03b6*/ 	.byte	0xff
	.zero		1


	//   ....[43]....
        /*03b8*/ 	.word	0x00002430
        /*03bc*/ 	.word	0x000000ff
        /*03c0*/ 	.word	0x00000000
        /*03c4*/ 	.short	0x010a
        /*03c6*/ 	.byte	0x05
	.zero		1


	//   ....[44]....
        /*03c8*/ 	.word	0x000024c0
        /*03cc*/ 	.word	0x000000ff
        /*03d0*/ 	.word	0x00000000
        /*03d4*/ 	.short	0x010a
        /*03d6*/ 	.byte	0x05
	.zero		1


	//   ....[45]....
        /*03d8*/ 	.word	0x00002560
        /*03dc*/ 	.word	0x00000000
        /*03e0*/ 	.word	0x00000000
        /*03e4*/ 	.short	0x010a
        /*03e6*/ 	.byte	0xff
	.zero		1


	//   ....[46]....
        /*03e8*/ 	.word	0x00002680
        /*03ec*/ 	.word	0x00000000
        /*03f0*/ 	.word	0x000000e0
        /*03f4*/ 	.short	0x010a
        /*03f6*/ 	.byte	0xff
	.zero		1


	//   ....[47]....
        /*03f8*/ 	.word	0x000026f0
        /*03fc*/ 	.word	0x00000000
        /*0400*/ 	.word	0x00000000
        /*0404*/ 	.short	0x0101
        /*0406*/ 	.byte	0xff
	.zero		1


	//   ....[48]....
        /*0408*/ 	.word	0x00002710
        /*040c*/ 	.word	0x000000ff
        /*0410*/ 	.word	0x00000090
        /*0414*/ 	.short	0x010a
        /*0416*/ 	.byte	0x05
	.zero		1


	//   ....[49]....
        /*0418*/ 	.word	0x00002830
        /*041c*/ 	.word	0x00000000
        /*0420*/ 	.word	0x00000080
        /*0424*/ 	.short	0x010a
        /*0426*/ 	.byte	0xff
	.zero		1


	//   ....[50]....
        /*0428*/ 	.word	0x00002930
        /*042c*/ 	.word	0x00000000
        /*0430*/ 	.word	0x00000000
        /*0434*/ 	.short	0x0101
        /*0436*/ 	.byte	0xff
	.zero		1


	//   ....[51]....
        /*0438*/ 	.word	0x000029c0
        /*043c*/ 	.word	0x000000ff
        /*0440*/ 	.word	0x00000090
        /*0444*/ 	.short	0x0106
        /*0446*/ 	.byte	0x05
	.zero		1


	//   ....[52]....
        /*0448*/ 	.word	0x000029e0
        /*044c*/ 	.word	0x000000ff
        /*0450*/ 	.word	0x00000090
        /*0454*/ 	.short	0x010a
        /*0456*/ 	.byte	0x05
	.zero		1


	//   ....[53]....
        /*0458*/ 	.word	0x00002a70
        /*045c*/ 	.word	0x000000ff
        /*0460*/ 	.word	0x00000090
        /*0464*/ 	.short	0x0106
        /*0466*/ 	.byte	0x04
	.zero		1


	//   ....[54]....
        /*0468*/ 	.word	0x00002ab0
        /*046c*/ 	.word	0x00000000
        /*0470*/ 	.word	0x00000090
        /*0474*/ 	.short	0x010a
        /*0476*/ 	.byte	0xff
	.zero		1


	//   ....[55]....
        /*0478*/ 	.word	0x00003070
        /*047c*/ 	.word	0x00000000
        /*0480*/ 	.word	0x00000080
        /*0484*/ 	.short	0x010a
        /*0486*/ 	.byte	0xff
	.zero		1


	//   ....[56]....
        /*0488*/ 	.word	0x00003170
        /*048c*/ 	.word	0x00000003
        /*0490*/ 	.word	0x00000000
        /*0494*/ 	.short	0x0101
        /*0496*/ 	.byte	0xff
	.zero		1


	//   ....[57]....
        /*0498*/ 	.word	0x00003180
        /*049c*/ 	.word	0x000000ff
        /*04a0*/ 	.word	0x00000000
        /*04a4*/ 	.short	0x010a
        /*04a6*/ 	.byte	0x07
	.zero		1


	//   ....[58]....
        /*04a8*/ 	.word	0x000031b0
        /*04ac*/ 	.word	0x000000ff
        /*04b0*/ 	.word	0x000000c0
        /*04b4*/ 	.short	0x010a
        /*04b6*/ 	.byte	0x06
	.zero		1


	//   ....[59]....
        /*04b8*/ 	.word	0x00003280
        /*04bc*/ 	.word	0x000000ff
        /*04c0*/ 	.word	0x00000000
        /*04c4*/ 	.short	0x010a
        /*04c6*/ 	.byte	0x0b
	.zero		1


	//   ....[60]....
        /*04c8*/ 	.word	0x000033b0
        /*04cc*/ 	.word	0x000000ff
        /*04d0*/ 	.word	0x00000000
        /*04d4*/ 	.short	0x010a
        /*04d6*/ 	.byte	0x22
	.zero		1


	//   ....[61]....
        /*04d8*/ 	.word	0x00003790
        /*04dc*/ 	.word	0x000000ff
        /*04e0*/ 	.word	0x00000000
        /*04e4*/ 	.short	0x010a
        /*04e6*/ 	.byte	0x06
	.zero		1


	//   ....[62]....
        /*04e8*/ 	.word	0x00003820
        /*04ec*/ 	.word	0x000000ff
        /*04f0*/ 	.word	0x00000000
        /*04f4*/ 	.short	0x010a
        /*04f6*/ 	.byte	0x06
	.zero		1


	//   ....[63]....
        /*04f8*/ 	.word	0x000038b0
        /*04fc*/ 	.word	0x000000ff
        /*0500*/ 	.word	0x00000000
        /*0504*/ 	.short	0x010a
        /*0506*/ 	.byte	0x06
	.zero		1


	//   ....[64]....
        /*0508*/ 	.word	0x00003940
        /*050c*/ 	.word	0x000000ff
        /*0510*/ 	.word	0x00000000
        /*0514*/ 	.short	0x010a
        /*0516*/ 	.byte	0x07
	.zero		1


	//   ....[65]....
        /*0518*/ 	.word	0x00003dc0
        /*051c*/ 	.word	0x00000000
        /*0520*/ 	.word	0x00000080
        /*0524*/ 	.short	0x010a
        /*0526*/ 	.byte	0xff
	.zero		1


	//   ....[66]....
        /*0528*/ 	.word	0x00003e80
        /*052c*/ 	.word	0x00000000
        /*0530*/ 	.word	0x00000000
        /*0534*/ 	.short	0x0101
        /*0536*/ 	.byte	0xff
	.zero		1


	//   ....[67]....
        /*0538*/ 	.word	0x000041a0
        /*053c*/ 	.word	0x000000ff
        /*0540*/ 	.word	0x00000078
        /*0544*/ 	.short	0x010a
        /*0546*/ 	.byte	0x07
	.zero		1


	//   ....[68]....
        /*0548*/ 	.word	0x00004390
        /*054c*/ 	.word	0x000000ff
        /*0550*/ 	.word	0x00000050
        /*0554*/ 	.short	0x010a
        /*0556*/ 	.byte	0x07
	.zero		1


	//   ....[69]....
        /*0558*/ 	.word	0x00004500
        /*055c*/ 	.word	0x000000ff
        /*0560*/ 	.word	0x00000030
        /*0564*/ 	.short	0x010b
        /*0566*/ 	.byte	0x07
	.zero		1


	//   ....[70]....
        /*0568*/ 	.word	0x00004510
        /*056c*/ 	.word	0x000000ff
        /*0570*/ 	.word	0x00000000
        /*0574*/ 	.short	0x0101
        /*0576*/ 	.byte	0x08
	.zero		1


	//   ....[71]....
        /*0578*/ 	.word	0x00004520
        /*057c*/ 	.word	0x000000ff
        /*0580*/ 	.word	0x00000058
        /*0584*/ 	.short	0x010a
        /*0586*/ 	.byte	0x07
	.zero		1


	//   ....[72]....
        /*0588*/ 	.word	0x00004670
        /*058c*/ 	.word	0x000000ff
        /*0590*/ 	.word	0x00000038
        /*0594*/ 	.short	0x010b
        /*0596*/ 	.byte	0x07
	.zero		1


	//   ....[73]....
        /*0598*/ 	.word	0x00004680
        /*059c*/ 	.word	0x000000ff
        /*05a0*/ 	.word	0x00000000
        /*05a4*/ 	.short	0x0101
        /*05a6*/ 	.byte	0x08
	.zero		1


	//   ....[74]....
        /*05a8*/ 	.word	0x00004690
        /*05ac*/ 	.word	0x000000ff
        /*05b0*/ 	.word	0x00000060
        /*05b4*/ 	.short	0x010a
        /*05b6*/ 	.byte	0x07
	.zero		1


	//   ....[75]....
        /*05b8*/ 	.word	0x00004810
        /*05bc*/ 	.word	0x000000ff
        /*05c0*/ 	.word	0x00000040
        /*05c4*/ 	.short	0x010b
        /*05c6*/ 	.byte	0x07
	.zero		1


	//   ....[76]....
        /*05c8*/ 	.word	0x00004850
        /*05cc*/ 	.word	0x000000ff
        /*05d0*/ 	.word	0x00000000
        /*05d4*/ 	.short	0x0101
        /*05d6*/ 	.byte	0x08
	.zero		1


	//   ....[77]....
        /*05d8*/ 	.word	0x00004890
        /*05dc*/ 	.word	0x000000ff
        /*05e0*/ 	.word	0x00000068
        /*05e4*/ 	.short	0x010a
        /*05e6*/ 	.byte	0x07
	.zero		1


	//   ....[78]....
        /*05e8*/ 	.word	0x00004ad0
        /*05ec*/ 	.word	0x000000ff
        /*05f0*/ 	.word	0x00000048
        /*05f4*/ 	.short	0x010b
        /*05f6*/ 	.byte	0x07
	.zero		1


	//   ....[79]....
        /*05f8*/ 	.word	0x00004af0
        /*05fc*/ 	.word	0x000000ff
        /*0600*/ 	.word	0x00000000
        /*0604*/ 	.short	0x0101
        /*0606*/ 	.byte	0x0d
	.zero		1


	//   ....[80]....
        /*0608*/ 	.word	0x00004b20
        /*060c*/ 	.word	0x000000ff
        /*0610*/ 	.word	0x00000050
        /*0614*/ 	.short	0x010a
        /*0616*/ 	.byte	0x07
	.zero		1


	//   ....[81]....
        /*0618*/ 	.word	0x00004b40
        /*061c*/ 	.word	0x000000ff
        /*0620*/ 	.word	0x00000058
        /*0624*/ 	.short	0x010a
        /*0626*/ 	.byte	0x07
	.zero		1


	//   ....[82]....
        /*0628*/ 	.word	0x00004b60
        /*062c*/ 	.word	0x000000ff
        /*0630*/ 	.word	0x00000060
        /*0634*/ 	.short	0x010a
        /*0636*/ 	.byte	0x07
	.zero		1


	//   ....[83]....
        /*0638*/ 	.word	0x00004ba0
        /*063c*/ 	.word	0x00000000
        /*0640*/ 	.word	0x00000068
        /*0644*/ 	.short	0x010a
        /*0646*/ 	.byte	0xff
	.zero		1


	//   ....[84]....
        /*0648*/ 	.word	0x00004ed0
        /*064c*/ 	.word	0x00000000
        /*0650*/ 	.word	0x00000080
        /*0654*/ 	.short	0x010a
        /*0656*/ 	.byte	0xff
	.zero		1


	//   ....[85]....
        /*0658*/ 	.word	0x00004fe0
        /*065c*/ 	.word	0x00000000
        /*0660*/ 	.word	0x00000000
        /*0664*/ 	.short	0x0101
        /*0666*/ 	.byte	0xff
	.zero		1


	//   ....[86]....
        /*0668*/ 	.word	0x00005a30
        /*066c*/ 	.word	0x000000ff
        /*0670*/ 	.word	0x00000030
        /*0674*/ 	.short	0x010a
        /*0676*/ 	.byte	0x30
	.zero		1


	//   ....[87]....
        /*0678*/ 	.word	0x00005a70
        /*067c*/ 	.word	0x00000040
        /*0680*/ 	.word	0x000000a0
        /*0684*/ 	.short	0x010a
        /*0686*/ 	.byte	0xff
	.zero		1


	//   ....[88]....
        /*0688*/ 	.word	0x00005b60
        /*068c*/ 	.word	0x000000ff
        /*0690*/ 	.word	0x00000030
        /*0694*/ 	.short	0x010a
        /*0696*/ 	.byte	0x30
	.zero		1


	//   ....[89]....
        /*0698*/ 	.word	0x00005c50
        /*069c*/ 	.word	0x00000040
        /*06a0*/ 	.word	0x000000a0
        /*06a4*/ 	.short	0x010a
        /*06a6*/ 	.byte	0xff
	.zero		1


	//   ....[90]....
        /*06a8*/ 	.word	0x00006720
        /*06ac*/ 	.word	0x00000000
        /*06b0*/ 	.word	0x00000000
        /*06b4*/ 	.short	0x0101
        /*06b6*/ 	.byte	0xff
	.zero		1


	//   ....[91]....
        /*06b8*/ 	.word	0x00006730
        /*06bc*/ 	.word	0x00000002
        /*06c0*/ 	.word	0x00000030
        /*06c4*/ 	.short	0x010a
        /*06c6*/ 	.byte	0xff
	.zero		1


	//   ....[92]....
        /*06c8*/ 	.word	0x00006810
        /*06cc*/ 	.word	0x00000002
        /*06d0*/ 	.word	0x00000030
        /*06d4*/ 	.short	0x010a
        /*06d6*/ 	.byte	0xff
	.zero		1


	//   ....[93]....
        /*06d8*/ 	.word	0x00007370
        /*06dc*/ 	.word	0x00000048
        /*06e0*/ 	.word	0x00000000
        /*06e4*/ 	.short	0x0101
        /*06e6*/ 	.byte	0xff
	.zero		1


	//   ....[94]....
        /*06e8*/ 	.word	0x00007390
        /*06ec*/ 	.word	0x00000000
        /*06f0*/ 	.word	0x00000030
        /*06f4*/ 	.short	0x010a
        /*06f6*/ 	.byte	0xff
	.zero		1


	//   ....[95]....
        /*06f8*/ 	.word	0x00007460
        /*06fc*/ 	.word	0x00000000
        /*0700*/ 	.word	0x00000030
        /*0704*/ 	.short	0x010a
        /*0706*/ 	.byte	0xff
	.zero		1


	//   ....[96]....
        /*0708*/ 	.word	0x00007fc0
        /*070c*/ 	.word	0x00000048
        /*0710*/ 	.word	0x00000000
        /*0714*/ 	.short	0x0101
        /*0716*/ 	.byte	0xff
	.zero		1


	//   ....[97]....
        /*0718*/ 	.word	0x00007fe0
        /*071c*/ 	.word	0x00000000
        /*0720*/ 	.word	0x00000030
        /*0724*/ 	.short	0x010a
        /*0726*/ 	.byte	0xff
	.zero		1


	//   ....[98]....
        /*0728*/ 	.word	0x000080b0
        /*072c*/ 	.word	0x00000000
        /*0730*/ 	.word	0x00000030
        /*0734*/ 	.short	0x010a
        /*0736*/ 	.byte	0xff
	.zero		1


	//   ....[99]....
        /*0738*/ 	.word	0x00008410
        /*073c*/ 	.word	0x000000ff
        /*0740*/ 	.word	0x00000000
        /*0744*/ 	.short	0x0101
        /*0746*/ 	.byte	0x05
	.zero		1


	//   ....[100]....
        /*0748*/ 	.word	0x00008c70
        /*074c*/ 	.word	0x00000000
        /*0750*/ 	.word	0x00000000
        /*0754*/ 	.short	0x0101
        /*0756*/ 	.byte	0xff
	.zero		1


	//   ....[101]....
        /*0758*/ 	.word	0x00008ee0
        /*075c*/ 	.word	0x000000ff
        /*0760*/ 	.word	0x00000000
        /*0764*/ 	.short	0x0101
        /*0766*/ 	.byte	0x04
	.zero		1


	//   ....[102]....
        /*0768*/ 	.word	0x00008f00
        /*076c*/ 	.word	0x00000002
        /*0770*/ 	.word	0x000000f0
        /*0774*/ 	.short	0x010a
        /*0776*/ 	.byte	0xff
	.zero		1


	//   ....[103]....
        /*0778*/ 	.word	0x00008f60
        /*077c*/ 	.word	0x00000002
        /*0780*/ 	.word	0x00000018
        /*0784*/ 	.short	0x010a
        /*0786*/ 	.byte	0xff
	.zero		1


	//   ....[104]....
        /*0788*/ 	.word	0x00008fc0
        /*078c*/ 	.word	0x00000002
        /*0790*/ 	.word	0x00000018
        /*0794*/ 	.short	0x010a
        /*0796*/ 	.byte	0xff
	.zero		1


	//   ....[105]....
        /*0798*/ 	.word	0x00009010
        /*079c*/ 	.word	0x00000002
        /*07a0*/ 	.word	0x00000080
        /*07a4*/ 	.short	0x010a
        /*07a6*/ 	.byte	0xff
	.zero		1


	//   ....[106]....
        /*07a8*/ 	.word	0x00009070
        /*07ac*/ 	.word	0x00000000
        /*07b0*/ 	.word	0x00000000
        /*07b4*/ 	.short	0x010a
        /*07b6*/ 	.byte	0xff
	.zero		1


	//   ....[107]....
        /*07b8*/ 	.word	0x000090d0
        /*07bc*/ 	.word	0x00000000
        /*07c0*/ 	.word	0x00000000
        /*07c4*/ 	.short	0x010a
        /*07c6*/ 	.byte	0xff
	.zero		1


	//   ....[108]....
        /*07c8*/ 	.word	0x00009120
        /*07cc*/ 	.word	0x00000000
        /*07d0*/ 	.word	0x000000e0
        /*07d4*/ 	.short	0x010a
        /*07d6*/ 	.byte	0xff
	.zero		1


	//   ....[109]....
        /*07d8*/ 	.word	0x00009180
        /*07dc*/ 	.word	0x00000000
        /*07e0*/ 	.word	0x00000090
        /*07e4*/ 	.short	0x010a
        /*07e6*/ 	.byte	0xff
	.zero		1


	//   ....[110]....
        /*07e8*/ 	.word	0x000091d0
        /*07ec*/ 	.word	0x00000000
        /*07f0*/ 	.word	0x00000080
        /*07f4*/ 	.short	0x010a
        /*07f6*/ 	.byte	0xff
	.zero		1


	//   ....[111]....
        /*07f8*/ 	.word	0x00009230
        /*07fc*/ 	.word	0x00000000
        /*0800*/ 	.word	0x00000090
        /*0804*/ 	.short	0x010a
        /*0806*/ 	.byte	0xff
	.zero		1


	//   ....[112]....
        /*0808*/ 	.word	0x00009280
        /*080c*/ 	.word	0x00000000
        /*0810*/ 	.word	0x00000080
        /*0814*/ 	.short	0x010a
        /*0816*/ 	.byte	0xff
	.zero		1


	//   ....[113]....
        /*0818*/ 	.word	0x000092e0
        /*081c*/ 	.word	0x00000002
        /*0820*/ 	.word	0x000000c0
        /*0824*/ 	.short	0x010a
        /*0826*/ 	.byte	0xff
	.zero		1


	//   ....[114]....
        /*0828*/ 	.word	0x00009340
        /*082c*/ 	.word	0x00000000
        /*0830*/ 	.word	0x00000000
        /*0834*/ 	.short	0x010a
        /*0836*/ 	.byte	0xff
	.zero		1


	//   ....[115]....
        /*0838*/ 	.word	0x000093a0
        /*083c*/ 	.word	0x00000000
        /*0840*/ 	.word	0x00000000
        /*0844*/ 	.short	0x010a
        /*0846*/ 	.byte	0xff
	.zero		1


	//   ....[116]....
        /*0848*/ 	.word	0x00009400
        /*084c*/ 	.word	0x00000000
        /*0850*/ 	.word	0x00000000
        /*0854*/ 	.short	0x010a
        /*0856*/ 	.byte	0xff
	.zero		1


	//   ....[117]....
        /*0858*/ 	.word	0x00009460
        /*085c*/ 	.word	0x00000000
        /*0860*/ 	.word	0x00000000
        /*0864*/ 	.short	0x010a
        /*0866*/ 	.byte	0xff
	.zero		1


	//   ....[118]....
        /*0868*/ 	.word	0x000094c0
        /*086c*/ 	.word	0x00000000
        /*0870*/ 	.word	0x00000000
        /*0874*/ 	.short	0x010a
        /*0876*/ 	.byte	0xff
	.zero		1


	//   ....[119]....
        /*0878*/ 	.word	0x00009510
        /*087c*/ 	.word	0x00000000
        /*0880*/ 	.word	0x00000080
        /*0884*/ 	.short	0x010a
        /*0886*/ 	.byte	0xff
	.zero		1


	//   ....[120]....
        /*0888*/ 	.word	0x00009570
        /*088c*/ 	.word	0x00000000
        /*0890*/ 	.word	0x00000078
        /*0894*/ 	.short	0x010a
        /*0896*/ 	.byte	0xff
	.zero		1


	//   ....[121]....
        /*0898*/ 	.word	0x000095d0
        /*089c*/ 	.word	0x00000000
        /*08a0*/ 	.word	0x00000050
        /*08a4*/ 	.short	0x010a
        /*08a6*/ 	.byte	0xff
	.zero		1


	//   ....[122]....
        /*08a8*/ 	.word	0x00009630
        /*08ac*/ 	.word	0x00000000
        /*08b0*/ 	.word	0x00000058
        /*08b4*/ 	.short	0x010a
        /*08b6*/ 	.byte	0xff
	.zero		1


	//   ....[123]....
        /*08b8*/ 	.word	0x00009690
        /*08bc*/ 	.word	0x00000000
        /*08c0*/ 	.word	0x00000060
        /*08c4*/ 	.short	0x010a
        /*08c6*/ 	.byte	0xff
	.zero		1


	//   ....[124]....
        /*08c8*/ 	.word	0x000096f0
        /*08cc*/ 	.word	0x00000000
        /*08d0*/ 	.word	0x00000068
        /*08d4*/ 	.short	0x010a
        /*08d6*/ 	.byte	0xff
	.zero		1


	//   ....[125]....
        /*08d8*/ 	.word	0x00009750
        /*08dc*/ 	.word	0x00000000
        /*08e0*/ 	.word	0x00000050
        /*08e4*/ 	.short	0x010a
        /*08e6*/ 	.byte	0xff
	.zero		1


	//   ....[126]....
        /*08e8*/ 	.word	0x000097b0
        /*08ec*/ 	.word	0x00000000
        /*08f0*/ 	.word	0x00000058
        /*08f4*/ 	.short	0x010a
        /*08f6*/ 	.byte	0xff
	.zero		1


	//   ....[127]....
        /*08f8*/ 	.word	0x00009810
        /*08fc*/ 	.word	0x00000000
        /*0900*/ 	.word	0x00000060
        /*0904*/ 	.short	0x010a
        /*0906*/ 	.byte	0xff
	.zero		1


	//   ....[128]....
        /*0908*/ 	.word	0x00009860
        /*090c*/ 	.word	0x00000000
        /*0910*/ 	.word	0x00000080
        /*0914*/ 	.short	0x010a
        /*0916*/ 	.byte	0xff
	.zero		1


	//   ....[129]....
        /*0918*/ 	.word	0x000098c0
        /*091c*/ 	.word	0x00000002
        /*0920*/ 	.word	0x00000030
        /*0924*/ 	.short	0x010a
        /*0926*/ 	.byte	0xff
	.zero		1


	//   ....[130]....
        /*0928*/ 	.word	0x00009910
        /*092c*/ 	.word	0x00000040
        /*0930*/ 	.word	0x000000a0
        /*0934*/ 	.short	0x010a
        /*0936*/ 	.byte	0xff
	.zero		1


	//   ....[131]....
        /*0938*/ 	.word	0x00009960
        /*093c*/ 	.word	0x00000002
        /*0940*/ 	.word	0x00000030
        /*0944*/ 	.short	0x010a
        /*0946*/ 	.byte	0xff
	.zero		1


	//   ....[132]....
        /*0948*/ 	.word	0x000099b0
        /*094c*/ 	.word	0x00000000
        /*0950*/ 	.word	0x00000030
        /*0954*/ 	.short	0x010a
        /*0956*/ 	.byte	0xff
	.zero		1


	//   ....[133]....
        /*0958*/ 	.word	0x00009a00
        /*095c*/ 	.word	0x00000000
        /*0960*/ 	.word	0x00000030
        /*0964*/ 	.short	0x010a
        /*0966*/ 	.byte	0xff
	.zero		1


	//----- nvinfo : EIATTR_NUM_MBARRIERS
	.align		4
.L_47:
        /*0968*/ 	.byte	0x03, 0x38
        /*096a*/ 	.short	0x0020


	//----- nvinfo : EIATTR_EXIT_INSTR_OFFSETS
	.align		4
        /*096c*/ 	.byte	0x04, 0x1c
        /*096e*/ 	.short	(.L_49 - .L_48)


	//   ....[0]....
.L_48:
        /*0970*/ 	.word	0x00002590


	//   ....[1]....
        /*0974*/ 	.word	0x00002a80


	//   ....[2]....
        /*0978*/ 	.word	0x00002ae0


	//   ....[3]....
        /*097c*/ 	.word	0x00003ba0


	//   ....[4]....
        /*0980*/ 	.word	0x00004bd0


	//   ....[5]....
        /*0984*/ 	.word	0x00004c10


	//   ....[6]....
        /*0988*/ 	.word	0x00008dd0


	//   ....[7]....
        /*098c*/ 	.word	0x00008e50


	//   ....[8]....
        /*0990*/ 	.word	0x00008e80


	//   ....[9]....
        /*0994*/ 	.word	0x00008ef0


	//----- nvinfo : EIATTR_MAX_THREADS
	.align		4
.L_49:
        /*0998*/ 	.byte	0x04, 0x05
        /*099a*/ 	.short	(.L_51 - .L_50)
.L_50:
        /*099c*/ 	.word	0x00000100
        /*09a0*/ 	.word	0x00000001
        /*09a4*/ 	.word	0x00000001


	//----- nvinfo : EIATTR_CRS_STACK_SIZE
	.align		4
.L_51:
        /*09a8*/ 	.byte	0x04, 0x1e
        /*09aa*/ 	.short	(.L_53 - .L_52)
.L_52:
        /*09ac*/ 	.word	0x00000000


	//----- nvinfo : EIATTR_CBANK_PARAM_SIZE
	.align		4
.L_53:
        /*09b0*/ 	.byte	0x03, 0x19
        /*09b2*/ 	.short	0x0800


	//----- nvinfo : EIATTR_PARAM_CBANK
	.align		4
        /*09b4*/ 	.byte	0x04, 0x0a
        /*09b6*/ 	.short	(.L_55 - .L_54)
	.align		4
.L_54:
        /*09b8*/ 	.word	index@(.nv.constant0._ZN7cutlass13device_kernelINS_4gemm6kernel13GemmUniversalIN4cute5tupleIJiiiiEEENS1_10collective13CollectiveMmaINS1_35MainloopSm100TmaUmmaWarpSpecializedILi3ELi2ELi4ENS5_IJNS4_1CILi1EEESB_SB_EEEEENS5_IJNSA_ILi128EEESE_SE_EEENS_10bfloat16_tENS5_IJSB_llEEESG_NS5_IJlSB_lEEENS4_8TiledMMAINS4_8MMA_AtomIJNS4_20SM100_MMA_F16BF16_SSISG_SG_fLi128ELi128ELNS4_4UMMA5MajorE1ELSN_0ELNSM_7ScaleInE0ELSO_0EEEEEENS4_6LayoutISC_NS5_IJNSA_ILi0EEESS_SS_EEEEENS5_IJNS4_10UnderscoreESV_SV_EEEEENS4_13SM90_TMA_LOADENS4_14ComposedLayoutINS4_7SwizzleILi3ELi4ELi3EEENS4_18smem_ptr_flag_bitsILi16EEENSR_INS5_IJNSA_ILi64EEENSA_ILi8EEEEEENS5_IJSB_S14_EEEEEEEvNS4_8identityESY_NSZ_IS11_S13_NSR_INS5_IJS15_S14_EEENS5_IJS14_SB_EEEEEEEvS1A_EENS_8epilogue10collective18CollectiveEpilogueINS1G_23Sm100TmaWarpSpecializedILi4ELi2ELi32ELb1ELb0EEEJSF_NS5_IJNSR_ISE_SB_EENSR_INSA_ILi32EEESB_EEEEESG_SI_SG_SI_NS1G_6fusion15FusionCallbacksIS1K_NS1P_17LinearCombinationISG_fSG_fLNS_15FloatRoundStyleE2EEESF_S1O_JEEENS4_5SM1004TMEM4LOAD26SM100_TMEM_LOAD_32dp32b32xESY_NSZ_INS10_ILi2ELi4ELi3EEES13_NSR_INS5_IJS15_S1M_EEENS5_IJS1M_SB_EEEEEEENS4_39AutoVectorizingCopyWithAssumedAlignmentILi128EEENS4_14SM90_TMA_STOREES23_S25_S25_EEEvvEEEEvNT_6ParamsE)
        /*09bc*/ 	.short	0x0380
        /*09be*/ 	.short	0x0800


	//----- nvinfo : EIATTR_SW_WAR
	.align		4
.L_55:
        /*09c0*/ 	.byte	0x04, 0x36
        /*09c2*/ 	.short	(.L_57 - .L_56)
.L_56:
        /*09c4*/ 	.word	0x00000008
.L_57:


//--------------------- .nv.callgraph             --------------------------
	.section	.nv.callgraph,"",@"SHT_CUDA_CALLGRAPH"
	.align	4
	.sectionentsize	8
	.align		4
        /*0000*/ 	.word	0x00000000
	.align		4
        /*0004*/ 	.word	0xffffffff
	.align		4
        /*0008*/ 	.word	index@(_ZN7cutlass13device_kernelINS_4gemm6kernel13GemmUniversalIN4cute5tupleIJiiiiEEENS1_10collective13CollectiveMmaINS1_35MainloopSm100TmaUmmaWarpSpecializedILi3ELi2ELi4ENS5_IJNS4_1CILi1EEESB_SB_EEEEENS5_IJNSA_ILi128EEESE_SE_EEENS_10bfloat16_tENS5_IJSB_llEEESG_NS5_IJlSB_lEEENS4_8TiledMMAINS4_8MMA_AtomIJNS4_20SM100_MMA_F16BF16_SSISG_SG_fLi128ELi128ELNS4_4UMMA5MajorE1ELSN_0ELNSM_7ScaleInE0ELSO_0EEEEEENS4_6LayoutISC_NS5_IJNSA_ILi0EEESS_SS_EEEEENS5_IJNS4_10UnderscoreESV_SV_EEEEENS4_13SM90_TMA_LOADENS4_14ComposedLayoutINS4_7SwizzleILi3ELi4ELi3EEENS4_18smem_ptr_flag_bitsILi16EEENSR_INS5_IJNSA_ILi64EEENSA_ILi8EEEEEENS5_IJSB_S14_EEEEEEEvNS4_8identityESY_NSZ_IS11_S13_NSR_INS5_IJS15_S14_EEENS5_IJS14_SB_EEEEEEEvS1A_EENS_8epilogue10collective18CollectiveEpilogueINS1G_23Sm100TmaWarpSpecializedILi4ELi2ELi32ELb1ELb0EEEJSF_NS5_IJNSR_ISE_SB_EENSR_INSA_ILi32EEESB_EEEEESG_SI_SG_SI_NS1G_6fusion15FusionCallbacksIS1K_NS1P_17LinearCombinationISG_fSG_fLNS_15FloatRoundStyleE2EEESF_S1O_JEEENS4_5SM1004TMEM4LOAD26SM100_TMEM_LOAD_32dp32b32xESY_NSZ_INS10_ILi2ELi4ELi3EEES13_NSR_INS5_IJS15_S1M_EEENS5_IJS1M_SB_EEEEEEENS4_39AutoVectorizingCopyWithAssumedAlignmentILi128EEENS4_14SM90_TMA_STOREES23_S25_S25_EEEvvEEEEvNT_6ParamsE)
	.align		4
        /*000c*/ 	.word	index@(__assertfail)
	.align		4
        /*0010*/ 	.word	0x00000000
	.align		4
        /*0014*/ 	.word	0xfffffffe
	.align		4
        /*0018*/ 	.word	0x00000000
	.align		4
        /*001c*/ 	.word	0xfffffffd
	.align		4
        /*0020*/ 	.word	0x00000000
	.align		4
        /*0024*/ 	.word	0xfffffffc


//--------------------- .nv.constant4             --------------------------
	.section	.nv.constant4,"a",@progbits
	.align	8
	.align		8
.nv.constant4:
        /*0000*/ 	.dword	__assertfail
	.align		8
        /*0008*/ 	.dword	__unnamed_1
	.align		8
        /*0010*/ 	.dword	__unnamed_2
	.align		8
        /*0018*/ 	.dword	_ZN40_INTERNAL_9def374f_4_k_cu_e329d56a_342654cuda3std3__45__cpo5beginE
	.align		8
        /*0020*/ 	.dword	_ZN40_INTERNAL_9def374f_4_k_cu_e329d56a_342654cuda3std3__45__cpo3endE
	.align		8
        /*0028*/ 	.dword	_ZN40_INTERNAL_9def374f_4_k_cu_e329d56a_342654cuda3std3__45__cpo6cbeginE
	.align		8
        /*0030*/ 	.dword	_ZN40_INTERNAL_9def374f_4_k_cu_e329d56a_342654cuda3std3__45__cpo4cendE
	.align		8
        /*0038*/ 	.dword	_ZN40_INTERNAL_9def374f_4_k_cu_e329d56a_342654cuda3std3__442_GLOBAL__N__9def374f_4_k_cu_e329d56a_342656ignoreE
	.align		8
        /*0040*/ 	.dword	_ZN40_INTERNAL_9def374f_4_k_cu_e329d56a_342654cuda3std3__419piecewise_constructE
	.align		8
        /*0048*/ 	.dword	_ZN40_INTERNAL_9def374f_4_k_cu_e329d56a_342654cuda3std3__48in_placeE
	.align		8
        /*0050*/ 	.dword	_ZN40_INTERNAL_9def374f_4_k_cu_e329d56a_342654cuda3std6ranges3__45__cpo4swapE
	.align		8
        /*0058*/ 	.dword	_ZN40_INTERNAL_9def374f_4_k_cu_e329d56a_342654cuda3std6ranges3__45__cpo9iter_moveE
	.align		8
        /*0060*/ 	.dword	_ZN40_INTERNAL_9def374f_4_k_cu_e329d56a_342654cute7productE
	.align		8
        /*0068*/ 	.dword	_ZN40_INTERNAL_9def374f_4_k_cu_e329d56a_342654cute1_E
	.align		8
        /*0070*/ 	.dword	$str$25
	.align		8
        /*0078*/ 	.dword	$str$26
	.align		8
        /*0080*/ 	.dword	$str$27
	.align		8
        /*0088*/ 	.dword	$str$28


//--------------------- .text._ZN7cutlass13device_kernelINS_4gemm6kernel13GemmUniversalIN4cute5tupleIJiiiiEEENS1_10collective13CollectiveMmaINS1_35MainloopSm100TmaUmmaWarpSpecializedILi3ELi2ELi4ENS5_IJNS4_1CILi1EEESB_SB_EEEEENS5_IJNSA_ILi128EEESE_SE_EEENS_10bfloat16_tENS5_IJSB_llEEESG_NS5_IJlSB_lEEENS4_8TiledMMAINS4_8MMA_AtomIJNS4_20SM100_MMA_F16BF16_SSISG_SG_fLi128ELi128ELNS4_4UMMA5MajorE1ELSN_0ELNSM_7ScaleInE0ELSO_0EEEEEENS4_6LayoutISC_NS5_IJNSA_ILi0EEESS_SS_EEEEENS5_IJNS4_10UnderscoreESV_SV_EEEEENS4_13SM90_TMA_LOADENS4_14ComposedLayoutINS4_7SwizzleILi3ELi4ELi3EEENS4_18smem_ptr_flag_bitsILi16EEENSR_INS5_IJNSA_ILi64EEENSA_ILi8EEEEEENS5_IJSB_S14_EEEEEEEvNS4_8identityESY_NSZ_IS11_S13_NSR_INS5_IJS15_S14_EEENS5_IJS14_SB_EEEEEEEvS1A_EENS_8epilogue10collective18CollectiveEpilogueINS1G_23Sm100TmaWarpSpecializedILi4ELi2ELi32ELb1ELb0EEEJSF_NS5_IJNSR_ISE_SB_EENSR_INSA_ILi32EEESB_EEEEESG_SI_SG_SI_NS1G_6fusion15FusionCallbacksIS1K_NS1P_17LinearCombinationISG_fSG_fLNS_15FloatRoundStyleE2EEESF_S1O_JEEENS4_5SM1004TMEM4LOAD26SM100_TMEM_LOAD_32dp32b32xESY_NSZ_INS10_ILi2ELi4ELi3EEES13_NSR_INS5_IJS15_S1M_EEENS5_IJS1M_SB_EEEEEEENS4_39AutoVectorizingCopyWithAssumedAlignmentILi128EEENS4_14SM90_TMA_STOREES23_S25_S25_EEEvvEEEEvNT_6ParamsE --------------------------
	.section	.text._ZN7cutlass13device_kernelINS_4gemm6kernel13GemmUniversalIN4cute5tupleIJiiiiEEENS1_10collective13CollectiveMmaINS1_35MainloopSm100TmaUmmaWarpSpecializedILi3ELi2ELi4ENS5_IJNS4_1CILi1EEESB_SB_EEEEENS5_IJNSA_ILi128EEESE_SE_EEENS_10bfloat16_tENS5_IJSB_llEEESG_NS5_IJlSB_lEEENS4_8TiledMMAINS4_8MMA_AtomIJNS4_20SM100_MMA_F16BF16_SSISG_SG_fLi128ELi128ELNS4_4UMMA5MajorE1ELSN_0ELNSM_7ScaleInE0ELSO_0EEEEEENS4_6LayoutISC_NS5_IJNSA_ILi0EEESS_SS_EEEEENS5_IJNS4_10UnderscoreESV_SV_EEEEENS4_13SM90_TMA_LOADENS4_14ComposedLayoutINS4_7SwizzleILi3ELi4ELi3EEENS4_18smem_ptr_flag_bitsILi16EEENSR_INS5_IJNSA_ILi64EEENSA_ILi8EEEEEENS5_IJSB_S14_EEEEEEEvNS4_8identityESY_NSZ_IS11_S13_NSR_INS5_IJS15_S14_EEENS5_IJS14_SB_EEEEEEEvS1A_EENS_8epilogue10collective18CollectiveEpilogueINS1G_23Sm100TmaWarpSpecializedILi4ELi2ELi32ELb1ELb0EEEJSF_NS5_IJNSR_ISE_SB_EENSR_INSA_ILi32EEESB_EEEEESG_SI_SG_SI_NS1G_6fusion15FusionCallbacksIS1K_NS1P_17LinearCombinationISG_fSG_fLNS_15FloatRoundStyleE2EEESF_S1O_JEEENS4_5SM1004TMEM4LOAD26SM100_TMEM_LOAD_32dp32b32xESY_NSZ_INS10_ILi2ELi4ELi3EEES13_NSR_INS5_IJS15_S1M_EEENS5_IJS1M_SB_EEEEEEENS4_39AutoVectorizingCopyWithAssumedAlignmentILi128EEENS4_14SM90_TMA_STOREES23_S25_S25_EEEvvEEEEvNT_6ParamsE,"ax",@progbits
	.align	128
.text._ZN7cutlass13device_kernelINS_4gemm6kernel13GemmUniversalIN4cute5tupleIJiiiiEEENS1_10collective13CollectiveMmaINS1_35MainloopSm100TmaUmmaWarpSpecializedILi3ELi2ELi4ENS5_IJNS4_1CILi1EEESB_SB_EEEEENS5_IJNSA_ILi128EEESE_SE_EEENS_10bfloat16_tENS5_IJSB_llEEESG_NS5_IJlSB_lEEENS4_8TiledMMAINS4_8MMA_AtomIJNS4_20SM100_MMA_F16BF16_SSISG_SG_fLi128ELi128ELNS4_4UMMA5MajorE1ELSN_0ELNSM_7ScaleInE0ELSO_0EEEEEENS4_6LayoutISC_NS5_IJNSA_ILi0EEESS_SS_EEEEENS5_IJNS4_10UnderscoreESV_SV_EEEEENS4_13SM90_TMA_LOADENS4_14ComposedLayoutINS4_7SwizzleILi3ELi4ELi3EEENS4_18smem_ptr_flag_bitsILi16EEENSR_INS5_IJNSA_ILi64EEENSA_ILi8EEEEEENS5_IJSB_S14_EEEEEEEvNS4_8identityESY_NSZ_IS11_S13_NSR_INS5_IJS15_S14_EEENS5_IJS14_SB_EEEEEEEvS1A_EENS_8epilogue10collective18CollectiveEpilogueINS1G_23Sm100TmaWarpSpecializedILi4ELi2ELi32ELb1ELb0EEEJSF_NS5_IJNSR_ISE_SB_EENSR_INSA_ILi32EEESB_EEEEESG_SI_SG_SI_NS1G_6fusion15FusionCallbacksIS1K_NS1P_17LinearCombinationISG_fSG_fLNS_15FloatRoundStyleE2EEESF_S1O_JEEENS4_5SM1004TMEM4LOAD26SM100_TMEM_LOAD_32dp32b32xESY_NSZ_INS10_ILi2ELi4ELi3EEES13_NSR_INS5_IJS15_S1M_EEENS5_IJS1M_SB_EEEEEEENS4_39AutoVectorizingCopyWithAssumedAlignmentILi128EEENS4_14SM90_TMA_STOREES23_S25_S25_EEEvvEEEEvNT_6ParamsE:
        .type           _ZN7cutlass13device_kernelINS_4gemm6kernel13GemmUniversalIN4cute5tupleIJiiiiEEENS1_10collective13CollectiveMmaINS1_35MainloopSm100TmaUmmaWarpSpecializedILi3ELi2ELi4ENS5_IJNS4_1CILi1EEESB_SB_EEEEENS5_IJNSA_ILi128EEESE_SE_EEENS_10bfloat16_tENS5_IJSB_llEEESG_NS5_IJlSB_lEEENS4_8TiledMMAINS4_8MMA_AtomIJNS4_20SM100_MMA_F16BF16_SSISG_SG_fLi128ELi128ELNS4_4UMMA5MajorE1ELSN_0ELNSM_7ScaleInE0ELSO_0EEEEEENS4_6LayoutISC_NS5_IJNSA_ILi0EEESS_SS_EEEEENS5_IJNS4_10UnderscoreESV_SV_EEEEENS4_13SM90_TMA_LOADENS4_14ComposedLayoutINS4_7SwizzleILi3ELi4ELi3EEENS4_18smem_ptr_flag_bitsILi16EEENSR_INS5_IJNSA_ILi64EEENSA_ILi8EEEEEENS5_IJSB_S14_EEEEEEEvNS4_8identityESY_NSZ_IS11_S13_NSR_INS5_IJS15_S14_EEENS5_IJS14_SB_EEEEEEEvS1A_EENS_8epilogue10collective18CollectiveEpilogueINS1G_23Sm100TmaWarpSpecializedILi4ELi2ELi32ELb1ELb0EEEJSF_NS5_IJNSR_ISE_SB_EENSR_INSA_ILi32EEESB_EEEEESG_SI_SG_SI_NS1G_6fusion15FusionCallbacksIS1K_NS1P_17LinearCombinationISG_fSG_fLNS_15FloatRoundStyleE2EEESF_S1O_JEEENS4_5SM1004TMEM4LOAD26SM100_TMEM_LOAD_32dp32b32xESY_NSZ_INS10_ILi2ELi4ELi3EEES13_NSR_INS5_IJS15_S1M_EEENS5_IJS1M_SB_EEEEEEENS4_39AutoVectorizingCopyWithAssumedAlignmentILi128EEENS4_14SM90_TMA_STOREES23_S25_S25_EEEvvEEEEvNT_6ParamsE,@function
        .size           _ZN7cutlass13device_kernelINS_4gemm6kernel13GemmUniversalIN4cute5tupleIJiiiiEEENS1_10collective13CollectiveMmaINS1_35MainloopSm100TmaUmmaWarpSpecializedILi3ELi2ELi4ENS5_IJNS4_1CILi1EEESB_SB_EEEEENS5_IJNSA_ILi128EEESE_SE_EEENS_10bfloat16_tENS5_IJSB_llEEESG_NS5_IJlSB_lEEENS4_8TiledMMAINS4_8MMA_AtomIJNS4_20SM100_MMA_F16BF16_SSISG_SG_fLi128ELi128ELNS4_4UMMA5MajorE1ELSN_0ELNSM_7ScaleInE0ELSO_0EEEEEENS4_6LayoutISC_NS5_IJNSA_ILi0EEESS_SS_EEEEENS5_IJNS4_10UnderscoreESV_SV_EEEEENS4_13SM90_TMA_LOADENS4_14ComposedLayoutINS4_7SwizzleILi3ELi4ELi3EEENS4_18smem_ptr_flag_bitsILi16EEENSR_INS5_IJNSA_ILi64EEENSA_ILi8EEEEEENS5_IJSB_S14_EEEEEEEvNS4_8identityESY_NSZ_IS11_S13_NSR_INS5_IJS15_S14_EEENS5_IJS14_SB_EEEEEEEvS1A_EENS_8epilogue10collective18CollectiveEpilogueINS1G_23Sm100TmaWarpSpecializedILi4ELi2ELi32ELb1ELb0EEEJSF_NS5_IJNSR_ISE_SB_EENSR_INSA_ILi32EEESB_EEEEESG_SI_SG_SI_NS1G_6fusion15FusionCallbacksIS1K_NS1P_17LinearCombinationISG_fSG_fLNS_15FloatRoundStyleE2EEESF_S1O_JEEENS4_5SM1004TMEM4LOAD26SM100_TMEM_LOAD_32dp32b32xESY_NSZ_INS10_ILi2ELi4ELi3EEES13_NSR_INS5_IJS15_S1M_EEENS5_IJS1M_SB_EEEEEEENS4_39AutoVectorizingCopyWithAssumedAlignmentILi128EEENS4_14SM90_TMA_STOREES23_S25_S25_EEEvvEEEEvNT_6ParamsE,(.L_x_173 - _ZN7cutlass13device_kernelINS_4gemm6kernel13GemmUniversalIN4cute5tupleIJiiiiEEENS1_10collective13CollectiveMmaINS1_35MainloopSm100TmaUmmaWarpSpecializedILi3ELi2ELi4ENS5_IJNS4_1CILi1EEESB_SB_EEEEENS5_IJNSA_ILi128EEESE_SE_EEENS_10bfloat16_tENS5_IJSB_llEEESG_NS5_IJlSB_lEEENS4_8TiledMMAINS4_8MMA_AtomIJNS4_20SM100_MMA_F16BF16_SSISG_SG_fLi128ELi128ELNS4_4UMMA5MajorE1ELSN_0ELNSM_7ScaleInE0ELSO_0EEEEEENS4_6LayoutISC_NS5_IJNSA_ILi0EEESS_SS_EEEEENS5_IJNS4_10UnderscoreESV_SV_EEEEENS4_13SM90_TMA_LOADENS4_14ComposedLayoutINS4_7SwizzleILi3ELi4ELi3EEENS4_18smem_ptr_flag_bitsILi16EEENSR_INS5_IJNSA_ILi64EEENSA_ILi8EEEEEENS5_IJSB_S14_EEEEEEEvNS4_8identityESY_NSZ_IS11_S13_NSR_INS5_IJS15_S14_EEENS5_IJS14_SB_EEEEEEEvS1A_EENS_8epilogue10collective18CollectiveEpilogueINS1G_23Sm100TmaWarpSpecializedILi4ELi2ELi32ELb1ELb0EEEJSF_NS5_IJNSR_ISE_SB_EENSR_INSA_ILi32EEESB_EEEEESG_SI_SG_SI_NS1G_6fusion15FusionCallbacksIS1K_NS1P_17LinearCombinationISG_fSG_fLNS_15FloatRoundStyleE2EEESF_S1O_JEEENS4_5SM1004TMEM4LOAD26SM100_TMEM_LOAD_32dp32b32xESY_NSZ_INS10_ILi2ELi4ELi3EEES13_NSR_INS5_IJS15_S1M_EEENS5_IJS1M_SB_EEEEEEENS4_39AutoVectorizingCopyWithAssumedAlignmentILi128EEENS4_14SM90_TMA_STOREES23_S25_S25_EEEvvEEEEvNT_6ParamsE)
        .other          _ZN7cutlass13device_kernelINS_4gemm6kernel13GemmUniversalIN4cute5tupleIJiiiiEEENS1_10collective13CollectiveMmaINS1_35MainloopSm100TmaUmmaWarpSpecializedILi3ELi2ELi4ENS5_IJNS4_1CILi1EEESB_SB_EEEEENS5_IJNSA_ILi128EEESE_SE_EEENS_10bfloat16_tENS5_IJSB_llEEESG_NS5_IJlSB_lEEENS4_8TiledMMAINS4_8MMA_AtomIJNS4_20SM100_MMA_F16BF16_SSISG_SG_fLi128ELi128ELNS4_4UMMA5MajorE1ELSN_0ELNSM_7ScaleInE0ELSO_0EEEEEENS4_6LayoutISC_NS5_IJNSA_ILi0EEESS_SS_EEEEENS5_IJNS4_10UnderscoreESV_SV_EEEEENS4_13SM90_TMA_LOADENS4_14ComposedLayoutINS4_7SwizzleILi3ELi4ELi3EEENS4_18smem_ptr_flag_bitsILi16EEENSR_INS5_IJNSA_ILi64EEENSA_ILi8EEEEEENS5_IJSB_S14_EEEEEEEvNS4_8identityESY_NSZ_IS11_S13_NSR_INS5_IJS15_S14_EEENS5_IJS14_SB_EEEEEEEvS1A_EENS_8epilogue10collective18CollectiveEpilogueINS1G_23Sm100TmaWarpSpecializedILi4ELi2ELi32ELb1ELb0EEEJSF_NS5_IJNSR_ISE_SB_EENSR_INSA_ILi32EEESB_EEEEESG_SI_SG_SI_NS1G_6fusion15FusionCallbacksIS1K_NS1P_17LinearCombinationISG_fSG_fLNS_15FloatRoundStyleE2EEESF_S1O_JEEENS4_5SM1004TMEM4LOAD26SM100_TMEM_LOAD_32dp32b32xESY_NSZ_INS10_ILi2ELi4ELi3EEES13_NSR_INS5_IJS15_S1M_EEENS5_IJS1M_SB_EEEEEEENS4_39AutoVectorizingCopyWithAssumedAlignmentILi128EEENS4_14SM90_TMA_STOREES23_S25_S25_EEEvvEEEEvNT_6ParamsE,@"STO_CUDA_ENTRY STV_DEFAULT"
_ZN7cutlass13device_kernelINS_4gemm6kernel13GemmUniversalIN4cute5tupleIJiiiiEEENS1_10collective13CollectiveMmaINS1_35MainloopSm100TmaUmmaWarpSpecializedILi3ELi2ELi4ENS5_IJNS4_1CILi1EEESB_SB_EEEEENS5_IJNSA_ILi128EEESE_SE_EEENS_10bfloat16_tENS5_IJSB_llEEESG_NS5_IJlSB_lEEENS4_8TiledMMAINS4_8MMA_AtomIJNS4_20SM100_MMA_F16BF16_SSISG_SG_fLi128ELi128ELNS4_4UMMA5MajorE1ELSN_0ELNSM_7ScaleInE0ELSO_0EEEEEENS4_6LayoutISC_NS5_IJNSA_ILi0EEESS_SS_EEEEENS5_IJNS4_10UnderscoreESV_SV_EEEEENS4_13SM90_TMA_LOADENS4_14ComposedLayoutINS4_7SwizzleILi3ELi4ELi3EEENS4_18smem_ptr_flag_bitsILi16EEENSR_INS5_IJNSA_ILi64EEENSA_ILi8EEEEEENS5_IJSB_S14_EEEEEEEvNS4_8identityESY_NSZ_IS11_S13_NSR_INS5_IJS15_S14_EEENS5_IJS14_SB_EEEEEEEvS1A_EENS_8epilogue10collective18CollectiveEpilogueINS1G_23Sm100TmaWarpSpecializedILi4ELi2ELi32ELb1ELb0EEEJSF_NS5_IJNSR_ISE_SB_EENSR_INSA_ILi32EEESB_EEEEESG_SI_SG_SI_NS1G_6fusion15FusionCallbacksIS1K_NS1P_17LinearCombinationISG_fSG_fLNS_15FloatRoundStyleE2EEESF_S1O_JEEENS4_5SM1004TMEM4LOAD26SM100_TMEM_LOAD_32dp32b32xESY_NSZ_INS10_ILi2ELi4ELi3EEES13_NSR_INS5_IJS15_S1M_EEENS5_IJS1M_SB_EEEEEEENS4_39AutoVectorizingCopyWithAssumedAlignmentILi128EEENS4_14SM90_TMA_STOREES23_S25_S25_EEEvvEEEEvNT_6ParamsE:
[----:B------:R-:W1:Y:S01]  /*0000*/  LDC R1, c[0x0][0x37c] ;  /* 0x0000df00ff017b82 */ /* 0x000e620000000800 */
[----:B------:R-:W2:Y:S01]  /*0010*/  S2R R101, SR_TID.X ;  /* 0x0000000000657919 */ /* 0x000ea20000002100 */
[----:B------:R-:W3:Y:S01]  /*0020*/  LDCU.64 UR4, c[0x0][0x890] ;  /* 0x00011200ff0477ac */ /* 0x000ee20008000a00 */
[----:B------:R-:W-:Y:S02]  /*0030*/  PRMT R88, RZ, 0x7610, R88 ;  /* 0x00007610ff587816 */ /* 0x000fe40000000058 */
[----:B------:R-:W-:Y:S01]  /*0040*/  ELECT P5, URZ, PT ;  /* 0x0000000000ff782f */ /* 0x000fe200038a0000 */
[----:B------:R-:W4:Y:S01]  /*0050*/  LDCU.64 UR46, c[0x0][0x358] ;  /* 0x00006b00ff2e77ac */ /* 0x000f220008000a00 */
[----:B---3--:R-:W-:-:S04]  /*0060*/  UISETP.NE.U32.AND UP0, UPT, UR4, URZ, UPT ;  /* 0x000000ff0400728c */ /* 0x008fc8000bf05070 */
[----:B------:R-:W-:Y:S01]  /*0070*/  UISETP.NE.AND.EX UP0, UPT, UR5, URZ, UPT, UP0 ;  /* 0x000000ff0500728c */ /* 0x000fe2000bf05300 */
[----:B--2---:R-:W-:-:S05]  /*0080*/  SHF.R.U32.HI R92, RZ, 0x5, R101 ;  /* 0x00000005ff5c7819 */ /* 0x004fca0000011665 */
[----:B------:R-:W2:Y:S02]  /*0090*/  SHFL.IDX PT, R0, R92, RZ, 0x1f ;  /* 0x00001fff5c007589 */ /* 0x000ea400000e0000 */
[----:B--2---:R-:W-:Y:S01]  /*00a0*/  R2UR UR8, R0 ;  /* 0x00000000000872ca */ /* 0x004fe200000e0000 */
[----:B-1--4-:R-:W-:-:S14]  /*00b0*/  BRA.U UP0, `(.L_x_0) ;  /* 0x00000001002c7547 */ /* 0x012fdc000b800000 */
[----:B------:R-:W1:Y:S02]  /*00c0*/  LDCU.64 UR6, c[0x0][0x888] ;  /* 0x00011100ff0677ac */ /* 0x000e640008000a00 */
[----:B-1----:R-:W-:-:S04]  /*00d0*/  UISETP.NE.U32.AND UP0, UPT, UR6, URZ, UPT ;  /* 0x000000ff0600728c */ /* 0x002fc8000bf05070 */
[----:B------:R-:W-:-:S09]  /*00e0*/  UISETP.NE.AND.EX UP0, UPT, UR7, URZ, UPT, UP0 ;  /* 0x000000ff0700728c */ /* 0x000fd2000bf05300 */
[----:B------:R-:W-:Y:S05]  /*00f0*/  BRA.U !UP0, `(.L_x_1) ;  /* 0x0000000108107547 */ /* 0x000fea000b800000 */
[----:B------:R-:W1:Y:S02]  /*0100*/  LDC.64 R2, c[0x0][0x888] ;  /* 0x00022200ff027b82 */ /* 0x000e640000000a00 */
[----:B-1----:R1:W5:Y:S01]  /*0110*/  LDG.E R49, desc[UR46][R2.64] ;  /* 0x0000002e02317981 */ /* 0x002362000c1e1900 */
[----:B------:R-:W-:Y:S01]  /*0120*/  HFMA2 R88, -RZ, RZ, 0, 5.9604644775390625e-08 ;  /* 0x00000001ff587431 */ /* 0x000fe200000001ff */
[----:B------:R-:W-:Y:S05]  /*0130*/  BRA `(.L_x_0) ;  /* 0x00000000000c7947 */ /* 0x000fea0003800000 */
.L_x_1:
[----:B------:R-:W1:Y:S01]  /*0140*/  LDCU UR6, c[0x0][0x880] ;  /* 0x00011000ff0677ac */ /* 0x000e620008000800 */
[----:B------:R-:W-:Y:S01]  /*0150*/  HFMA2 R88, -RZ, RZ, 0, 5.9604644775390625e-08 ;  /* 0x00000001ff587431 */ /* 0x000fe200000001ff */
[----:B-1----:R-:W-:-:S07]  /*0160*/  MOV R49, UR6 ;  /* 0x0000000600317c02 */ /* 0x002fce0008000f00 */
.L_x_0:
[----:B------:R-:W2:Y:S02]  /*0170*/  LDCU.64 UR6, c[0x0][0x8b0] ;  /* 0x00011600ff0677ac */ /* 0x000ea40008000a00 */
[----:B--2---:R-:W-:-:S04]  /*0180*/  UISETP.NE.U32.AND UP0, UPT, UR6, URZ, UPT ;  /* 0x000000ff0600728c */ /* 0x004fc8000bf05070 */
[----:B------:R-:W-:-:S09]  /*0190*/  UISETP.NE.AND.EX UP0, UPT, UR7, URZ, UPT, UP0 ;  /* 0x000000ff0700728c */ /* 0x000fd2000bf05300 */
[----:B------:R-:W-:Y:S05]  /*01a0*/  BRA.U UP0, `(.L_x_2) ;  /* 0x0000000100247547 */ /* 0x000fea000b800000 */
[----:B------:R-:W2:Y:S02]  /*01b0*/  LDCU.64 UR6, c[0x0][0x8a8] ;  /* 0x00011500ff0677ac */ /* 0x000ea40008000a00 */
[----:B--2---:R-:W-:-:S04]  /*01c0*/  UISETP.NE.U32.AND UP0, UPT, UR6, URZ, UPT ;  /* 0x000000ff0600728c */ /* 0x004fc8000bf05070 */
[----:B------:R-:W-:-:S09]  /*01d0*/  UISETP.NE.AND.EX UP0, UPT, UR7, URZ, UPT, UP0 ;  /* 0x000000ff0700728c */ /* 0x000fd2000bf05300 */
[----:B------:R-:W-:Y:S05]  /*01e0*/  BRA.U !UP0, `(.L_x_3) ;  /* 0x00000001080c7547 */ /* 0x000fea000b800000 */
[----:B-1----:R-:W1:Y:S02]  /*01f0*/  LDC.64 R2, c[0x0][0x8a8] ;  /* 0x00022a00ff027b82 */ /* 0x002e640000000a00 */
[----:B-1----:R2:W5:Y:S01]  /*0200*/  LDG.E R47, desc[UR46][R2.64] ;  /* 0x0000002e022f7981 */ /* 0x002562000c1e1900 */
[----:B------:R-:W-:Y:S05]  /*0210*/  BRA `(.L_x_2) ;  /* 0x0000000000087947 */ /* 0x000fea0003800000 */
.L_x_3:
[----:B------:R-:W2:Y:S02]  /*0220*/  LDCU UR6, c[0x0][0x8a0] ;  /* 0x00011400ff0677ac */ /* 0x000ea40008000800 */
[----:B--2---:R-:W-:Y:S02]  /*0230*/  MOV R47, UR6 ;  /* 0x00000006002f7c02 */ /* 0x004fe40008000f00 */
.L_x_2:
[----:B------:R-:W-:Y:S01]  /*0240*/  IMAD.U32 R0, RZ, RZ, UR8 ;  /* 0x00000008ff007e24 */ /* 0x000fe2000f8e00ff */
[----:B------:R-:W-:Y:S04]  /*0250*/  BSSY.RECONVERGENT B0, `(.L_x_4) ;  /* 0x000000c000007945 */ /* 0x000fe80003800200 */
[C---:B------:R-:W-:Y:S02]  /*0260*/  ISETP.NE.OR P1, PT, R0.reuse, 0x1, !P5 ;  /* 0x000000010000780c */ /* 0x040fe40006f25670 */
[----:B------:R-:W-:-:S11]  /*0270*/  ISETP.NE.OR P0, PT, R0, 0x3, !P5 ;  /* 0x000000030000780c */ /* 0x000fd60006f05670 */
[----:B------:R-:W-:Y:S05]  /*0280*/  @P1 BRA `(.L_x_5) ;  /* 0x0000000000201947 */ /* 0x000fea0003800000 */
[----:B------:R-:W3:Y:S02]  /*0290*/  LDCU.64 UR6, c[0x0][0x348] ;  /* 0x00006900ff0677ac */ /* 0x000ee40008000a00 */
[----:B---3--:R-:W-:Y:S02]  /*02a0*/  UIADD3 UR10, UP1, UPT, UR6, 0x80, URZ ;  /* 0x00000080060a7890 */ /* 0x008fe4000ff3e0ff */
[----:B------:R-:W-:Y:S02]  /*02b0*/  UIADD3 UR6, UP0, UPT, UR6, 0x180, URZ ;  /* 0x0000018006067890 */ /* 0x000fe4000ff1e0ff */
[----:B------:R-:W-:Y:S02]  /*02c0*/  UIADD3.X UR11, UPT, UPT, URZ, UR7, URZ, UP1, !UPT ;  /* 0x00000007ff0b7290 */ /* 0x000fe40008ffe4ff */
[----:B------:R-:W-:-:S07]  /*02d0*/  UIADD3.X UR7, UPT, UPT, URZ, UR7, URZ, UP0, !UPT ;  /* 0x00000007ff077290 */ /* 0x000fce00087fe4ff */
[----:B------:R3:W-:Y:S02]  /*02e0*/  UTMACCTL.PF [UR10] ;  /* 0x000000000a0079b9 */ /* 0x0007e40008040000 */
[----:B------:R3:W-:Y:S02]  /*02f0*/  UTMACCTL.PF [UR6] ;  /* 0x00000000060079b9 */ /* 0x0007e40008040000 */
[----:B---3--:R-:W-:Y:S01]  /*0300*/  NOP ;  /* 0x0000000000007918 */ /* 0x008fe20000000000 */
.L_x_5:
[----:B------:R-:W-:Y:S05]  /*0310*/  BSYNC.RECONVERGENT B0 ;  /* 0x0000000000007941 */ /* 0x000fea0003800200 */
.L_x_4:
[----:B------:R-:W-:Y:S04]  /*0320*/  BSSY.RECONVERGENT B0, `(.L_x_6) ;  /* 0x000000a000007945 */ /* 0x000fe80003800200 */
        /* <DEDUP_REMOVED lines=9> */
.L_x_7:
[----:B------:R-:W-:Y:S05]  /*03c0*/  BSYNC.RECONVERGENT B0 ;  /* 0x0000000000007941 */ /* 0x000fea0003800200 */
.L_x_6:
[----:B------:R-:W3:Y:S01]  /*03d0*/  LDCU.64 UR6, c[0x0][0x888] ;  /* 0x00011100ff0677ac */ /* 0x000ee20008000a00 */
[----:B------:R-:W-:Y:S02]  /*03e0*/  UISETP.EQ.U32.AND UP1, UPT, UR4, URZ, UPT ;  /* 0x000000ff0400728c */ /* 0x000fe4000bf22070 */
[----:B------:R-:W-:Y:S02]  /*03f0*/  UPLOP3.LUT UP2, UPT, UPT, UPT, UPT, 0x80, 0x8 ;  /* 0x000000000008789c */ /* 0x000fe40003f4f070 */
[----:B---3--:R-:W-:-:S04]  /*0400*/  UISETP.NE.U32.AND UP0, UPT, UR6, URZ, UPT ;  /* 0x000000ff0600728c */ /* 0x008fc8000bf05070 */
[----:B------:R-:W-:-:S04]  /*0410*/  UISETP.NE.AND.EX UP0, UPT, UR7, URZ, UPT, UP0 ;  /* 0x000000ff0700728c */ /* 0x000fc8000bf05300 */
[----:B------:R-:W-:-:S04]  /*0420*/  UISETP.EQ.OR.EX UP3, UPT, UR5, URZ, !UP0, UP1 ;  /* 0x000000ff0500728c */ /* 0x000fc8000c762710 */
[----:B------:R-:W-:-:S05]  /*0430*/  UP2UR UR50, UPR, URZ, 0x8 ;  /* 0x00000008ff327883 */ /* 0x000fca0008000000 */
[----:B------:R-:W-:Y:S07]  /*0440*/  BRA.U !UP3, `(.L_x_8) ;  /* 0x000000010b207547 */ /* 0x000fee000b800000 */
[----:B------:R-:W-:Y:S01]  /*0450*/  UISETP.NE.U32.AND UP2, UPT, UR4, URZ, UPT ;  /* 0x000000ff0400728c */ /* 0x000fe2000bf45070 */
[----:B-----5:R-:W-:Y:S01]  /*0460*/  FSETP.NEU.AND P0, PT, R49, RZ, PT ;  /* 0x000000ff3100720b */ /* 0x020fe20003f0d000 */
[----:B------:R-:W-:Y:S02]  /*0470*/  USEL UR4, URZ, 0xffffffff, UP0 ;  /* 0xffffffffff047887 */ /* 0x000fe40008000000 */
[----:B------:R-:W-:-:S10]  /*0480*/  UISETP.NE.AND.EX UP2, UPT, UR5, URZ, UPT, UP2 ;  /* 0x000000ff0500728c */ /* 0x000fd4000bf45320 */
[----:B------:R-:W-:Y:S01]  /*0490*/  VOTEU.ANY UP1, P0 ;  /* 0x0000000000ff7886 */ /* 0x000fe20000020100 */
[----:B------:R-:W-:-:S04]  /*04a0*/  @!UP2 USEL UR4, URZ, 0xffffffff, UP1 ;  /* 0xffffffffff04a887 */ /* 0x000fc80008800000 */
[----:B------:R-:W-:-:S04]  /*04b0*/  ULOP3.LUT UR4, UR4, 0x1, URZ, 0xc0, !UPT ;  /* 0x0000000104047892 */ /* 0x000fc8000f8ec0ff */
[----:B------:R-:W-:-:S11]  /*04c0*/  UISETP.NE.U32.AND UP2, UPT, UR4, 0x1, UPT ;  /* 0x000000010400788c */ /* 0x000fd6000bf45070 */
.L_x_8:
[----:B-12---:R-:W1:Y:S01]  /*04d0*/  SHFL.IDX PT, R2, R92, RZ, 0x1f ;  /* 0x00001fff5c027589 */ /* 0x006e6200000e0000 */
[----:B------:R-:W-:-:S04]  /*04e0*/  UISETP.NE.AND UP1, UPT, UR8, 0x2, UPT ;  /* 0x000000020800788c */ /* 0x000fc8000bf25270 */
[----:B------:R-:W-:Y:S01]  /*04f0*/  USEL UR6, URZ, 0x1, UP1 ;  /* 0x00000001ff067887 */ /* 0x000fe20008800000 */
[----:B-1----:R-:W-:-:S13]  /*0500*/  ISETP.NE.AND P0, PT, R2, RZ, PT ;  /* 0x000000ff0200720c */ /* 0x002fda0003f05270 */
[----:B------:R-:W-:Y:S05]  /*0510*/  @P0 BRA `(.L_x_9) ;  /* 0x0000000000400947 */ /* 0x000fea0003800000 */
[----:B------:R-:W1:Y:S01]  /*0520*/  S2UR UR5, SR_CgaCtaId ;  /* 0x00000000000579c3 */ /* 0x000e620000008800 */
[----:B------:R-:W-:Y:S01]  /*0530*/  UMOV UR7, 0x400 ;  /* 0x0000040000077882 */ /* 0x000fe20000000000 */
[----:B------:R-:W-:Y:S01]  /*0540*/  UMOV UR4, 0x1 ;  /* 0x0000000100047882 */ /* 0x000fe20000000000 */
[----:B------:R-:W-:Y:S01]  /*0550*/  ELECT P0, URZ, PT ;  /* 0x0000000000ff782f */ /* 0x000fe20003800000 */
[----:B------:R-:W-:-:S04]  /*0560*/  UIADD3 UR10, UPT, UPT, -UR4, 0x100000, URZ ;  /* 0x00100000040a7890 */ /* 0x000fc8000fffe1ff */
[----:B------:R-:W-:Y:S02]  /*0570*/  USHF.L.U32 UR11, UR10, 0xb, URZ ;  /* 0x0000000b0a0b7899 */ /* 0x000fe400080006ff */
[----:B------:R-:W-:Y:S02]  /*0580*/  USHF.L.U32 UR10, UR10, 0x1, URZ ;  /* 0x000000010a0a7899 */ /* 0x000fe400080006ff */
[----:B-1----:R-:W-:Y:S01]  /*0590*/  ULEA UR5, UR5, UR7, 0x18 ;  /* 0x0000000705057291 */ /* 0x002fe2000f8ec0ff */
[----:B------:R-:W1:Y:S11]  /*05a0*/  FENCE.VIEW.ASYNC.S ;  /* 0x00000000000073c6 */ /* 0x000e760000000000 */
[----:B-1----:R1:W2:Y:S01]  /*05b0*/  SYNCS.EXCH.64 URZ, [UR5], UR10 ;  /* 0x0000000a05ff75b2 */ /* 0x0022a20008000100 */
[----:B------:R1:W3:Y:S01]  /*05c0*/  SYNCS.EXCH.64 URZ, [UR5+0x18], UR10 ;  /* 0x0000180a05ff75b2 */ /* 0x0002e20008000100 */
[----:B------:R1:W4:Y:S01]  /*05d0*/  SYNCS.EXCH.64 URZ, [UR5+0x8], UR10 ;  /* 0x0000080a05ff75b2 */ /* 0x0003220008000100 */
[----:B------:R1:W1:Y:S01]  /*05e0*/  SYNCS.EXCH.64 URZ, [UR5+0x20], UR10 ;  /* 0x0000200a05ff75b2 */ /* 0x0002620008000100 */
[----:B------:R1:W1:Y:S01]  /*05f0*/  SYNCS.EXCH.64 URZ, [UR5+0x10], UR10 ;  /* 0x0000100a05ff75b2 */ /* 0x0002620008000100 */
[----:B------:R1:W1:Y:S01]  /*0600*/  SYNCS.EXCH.64 URZ, [UR5+0x28], UR10 ;  /* 0x0000280a05ff75b2 */ /* 0x0002620008000100 */
[----:B------:R-:W-:Y:S01]  /*0610*/  NOP ;  /* 0x0000000000007918 */ /* 0x000fe20000000000 */
.L_x_9:
[----:B------:R-:W2:Y:S01]  /*0620*/  SHFL.IDX PT, R2, R92, RZ, 0x1f ;  /* 0x00001fff5c027589 */ /* 0x000ea200000e0000 */
[----:B------:R-:W-:Y:S01]  /*0630*/  NOP ;  /* 0x0000000000007918 */ /* 0x000fe20000000000 */
[----:B--2---:R-:W-:-:S13]  /*0640*/  ISETP.NE.AND P0, PT, R2, 0x1, PT ;  /* 0x000000010200780c */ /* 0x004fda0003f05270 */
[----:B------:R-:W-:Y:S05]  /*0650*/  @P0 BRA `(.L_x_10) ;  /* 0x0000000000580947 */ /* 0x000fea0003800000 */
[----:B------:R-:W2:Y:S01]  /*0660*/  S2UR UR7, SR_CgaCtaId ;  /* 0x00000000000779c3 */ /* 0x000ea20000008800 */
[----:B------:R-:W-:Y:S01]  /*0670*/  UMOV UR9, 0x400 ;  /* 0x0000040000097882 */ /* 0x000fe20000000000 */
[----:B-1----:R-:W-:Y:S01]  /*0680*/  UMOV UR5, 0x20 ;  /* 0x0000002000057882 */ /* 0x002fe20000000000 */
[----:B------:R-:W-:Y:S01]  /*0690*/  UMOV UR4, 0x80 ;  /* 0x0000008000047882 */ /* 0x000fe20000000000 */
[----:B------:R-:W-:-:S04]  /*06a0*/  UIADD3 UR10, UPT, UPT, -UR5, 0x100000, URZ ;  /* 0x00100000050a7890 */ /* 0x000fc8000fffe1ff */
[----:B------:R-:W-:Y:S02]  /*06b0*/  USHF.L.U32 UR11, UR10, 0xb, URZ ;  /* 0x0000000b0a0b7899 */ /* 0x000fe400080006ff */
[----:B------:R-:W-:Y:S02]  /*06c0*/  USHF.L.U32 UR10, UR10, 0x1, URZ ;  /* 0x000000010a0a7899 */ /* 0x000fe400080006ff */
[----:B------:R-:W-:-:S04]  /*06d0*/  UIADD3 UR4, UPT, UPT, -UR4, 0x100000, URZ ;  /* 0x0010000004047890 */ /* 0x000fc8000fffe1ff */
[----:B------:R-:W-:Y:S02]  /*06e0*/  USHF.L.U32 UR5, UR4, 0xb, URZ ;  /* 0x0000000b04057899 */ /* 0x000fe400080006ff */
[----:B------:R-:W-:Y:S01]  /*06f0*/  USHF.L.U32 UR4, UR4, 0x1, URZ ;  /* 0x0000000104047899 */ /* 0x000fe200080006ff */
[----:B------:R-:W-:Y:S01]  /*0700*/  ELECT P0, URZ, PT ;  /* 0x0000000000ff782f */ /* 0x000fe20003800000 */
[----:B--2---:R-:W-:Y:S01]  /*0710*/  ULEA UR7, UR7, UR9, 0x18 ;  /* 0x0000000907077291 */ /* 0x004fe2000f8ec0ff */
[----:B------:R-:W1:Y:S11]  /*0720*/  FENCE.VIEW.ASYNC.S ;  /* 0x00000000000073c6 */ /* 0x000e760000000000 */
[----:B-1----:R2:W1:Y:S01]  /*0730*/  SYNCS.EXCH.64 URZ, [UR7+0x30], UR10 ;  /* 0x0000300a07ff75b2 */ /* 0x0024620008000100 */
[----:B------:R2:W1:Y:S01]  /*0740*/  SYNCS.EXCH.64 URZ, [UR7+0x50], UR4 ;  /* 0x0000500407ff75b2 */ /* 0x0004620008000100 */
[----:B------:R2:W1:Y:S01]  /*0750*/  SYNCS.EXCH.64 URZ, [UR7+0x38], UR10 ;  /* 0x0000380a07ff75b2 */ /* 0x0004620008000100 */
[----:B------:R2:W1:Y:S01]  /*0760*/  SYNCS.EXCH.64 URZ, [UR7+0x58], UR4 ;  /* 0x0000580407ff75b2 */ /* 0x0004620008000100 */
[----:B------:R2:W1:Y:S01]  /*0770*/  SYNCS.EXCH.64 URZ, [UR7+0x40], UR10 ;  /* 0x0000400a07ff75b2 */ /* 0x0004620008000100 */
[----:B------:R2:W1:Y:S01]  /*0780*/  SYNCS.EXCH.64 URZ, [UR7+0x60], UR4 ;  /* 0x0000600407ff75b2 */ /* 0x0004620008000100 */
[----:B------:R2:W1:Y:S01]  /*0790*/  SYNCS.EXCH.64 URZ, [UR7+0x48], UR10 ;  /* 0x0000480a07ff75b2 */ /* 0x0004620008000100 */
[----:B------:R2:W1:Y:S02]  /*07a0*/  SYNCS.EXCH.64 URZ, [UR7+0x68], UR4 ;  /* 0x0000680407ff75b2 */ /* 0x0004640008000100 */
[----:B--2---:R-:W-:Y:S01]  /*07b0*/  NOP ;  /* 0x0000000000007918 */ /* 0x004fe20000000000 */
.L_x_10:
[----:B------:R-:W2:Y:S01]  /*07c0*/  SHFL.IDX PT, R2, R92, RZ, 0x1f ;  /* 0x00001fff5c027589 */ /* 0x000ea200000e0000 */
[----:B------:R-:W-:Y:S01]  /*07d0*/  NOP ;  /* 0x0000000000007918 */ /* 0x000fe20000000000 */
[----:B--2---:R-:W-:-:S13]  /*07e0*/  ISETP.NE.AND P0, PT, R2, 0x3, PT ;  /* 0x000000030200780c */ /* 0x004fda0003f05270 */
[----:B------:R-:W-:Y:S05]  /*07f0*/  @P0 BRA `(.L_x_11) ;  /* 0x0000000000300947 */ /* 0x000fea0003800000 */
[----:B-1----:R-:W1:Y:S01]  /*0800*/  S2UR UR5, SR_CgaCtaId ;  /* 0x00000000000579c3 */ /* 0x002e620000008800 */
        /* <DEDUP_REMOVED lines=8> */
[----:B-1----:R2:W1:Y:S01]  /*0890*/  SYNCS.EXCH.64 URZ, [UR5+0x70], UR10 ;  /* 0x0000700a05ff75b2 */ /* 0x0024620008000100 */
[----:B------:R2:W1:Y:S02]  /*08a0*/  SYNCS.EXCH.64 URZ, [UR5+0x78], UR10 ;  /* 0x0000780a05ff75b2 */ /* 0x0004640008000100 */
[----:B--2---:R-:W-:Y:S01]  /*08b0*/  NOP ;  /* 0x0000000000007918 */ /* 0x004fe20000000000 */
.L_x_11:
[----:B------:R-:W2:Y:S01]  /*08c0*/  SHFL.IDX PT, R2, R92, RZ, 0x1f ;  /* 0x00001fff5c027589 */ /* 0x000ea200000e0000 */
[----:B------:R-:W-:Y:S01]  /*08d0*/  NOP ;  /* 0x0000000000007918 */ /* 0x000fe20000000000 */
[----:B--2---:R-:W-:-:S13]  /*08e0*/  ISETP.NE.AND P0, PT, R2, 0x4, PT ;  /* 0x000000040200780c */ /* 0x004fda0003f05270 */
[----:B------:R-:W-:Y:S05]  /*08f0*/  @P0 BRA `(.L_x_12) ;  /* 0x00000000004c0947 */ /* 0x000fea0003800000 */
[----:B-1----:R-:W1:Y:S01]  /*0900*/  S2UR UR5, SR_CgaCtaId ;  /* 0x00000000000579c3 */ /* 0x002e620000008800 */
[----:B------:R-:W-:Y:S01]  /*0910*/  UMOV UR9, 0x100 ;  /* 0x0000010000097882 */ /* 0x000fe20000000000 */
[----:B------:R-:W-:Y:S01]  /*0920*/  UMOV UR7, 0x400 ;  /* 0x0000040000077882 */ /* 0x000fe20000000000 */
[----:B------:R-:W-:Y:S01]  /*0930*/  USEL UR9, UR9, 0xe0, UP2 ;  /* 0x000000e009097887 */ /* 0x000fe20009000000 */
[----:B------:R-:W-:Y:S01]  /*0940*/  UMOV UR4, 0x1 ;  /* 0x0000000100047882 */ /* 0x000fe20000000000 */
[----:B------:R-:W-:Y:S01]  /*0950*/  ELECT P0, URZ, PT ;  /* 0x0000000000ff782f */ /* 0x000fe20003800000 */
[----:B------:R-:W-:-:S04]  /*0960*/  UIADD3 UR10, UPT, UPT, -UR4, 0x100000, URZ ;  /* 0x00100000040a7890 */ /* 0x000fc8000fffe1ff */
[----:B------:R-:W-:Y:S02]  /*0970*/  USHF.L.U32 UR11, UR10, 0xb, URZ ;  /* 0x0000000b0a0b7899 */ /* 0x000fe400080006ff */
[----:B------:R-:W-:Y:S02]  /*0980*/  USHF.L.U32 UR10, UR10, 0x1, URZ ;  /* 0x000000010a0a7899 */ /* 0x000fe400080006ff */
[----:B------:R-:W-:-:S04]  /*0990*/  UIADD3 UR12, UPT, UPT, -UR9, 0x100000, URZ ;  /* 0x00100000090c7890 */ /* 0x000fc8000fffe1ff */
[----:B------:R-:W-:Y:S02]  /*09a0*/  USHF.L.U32 UR13, UR12, 0xb, URZ ;  /* 0x0000000b0c0d7899 */ /* 0x000fe400080006ff */
[----:B------:R-:W-:Y:S02]  /*09b0*/  USHF.L.U32 UR12, UR12, 0x1, URZ ;  /* 0x000000010c0c7899 */ /* 0x000fe400080006ff */
[----:B-1----:R-:W-:Y:S01]  /*09c0*/  ULEA UR5, UR5, UR7, 0x18 ;  /* 0x0000000705057291 */ /* 0x002fe2000f8ec0ff */
[----:B------:R-:W1:Y:S11]  /*09d0*/  FENCE.VIEW.ASYNC.S ;  /* 0x00000000000073c6 */ /* 0x000e760000000000 */
[----:B-1----:R2:W1:Y:S01]  /*09e0*/  SYNCS.EXCH.64 URZ, [UR5+0x80], UR10 ;  /* 0x0000800a05ff75b2 */ /* 0x0024620008000100 */
[----:B------:R2:W1:Y:S01]  /*09f0*/  SYNCS.EXCH.64 URZ, [UR5+0x90], UR12 ;  /* 0x0000900c05ff75b2 */ /* 0x0004620008000100 */
[----:B------:R2:W1:Y:S01]  /*0a00*/  SYNCS.EXCH.64 URZ, [UR5+0x88], UR10 ;  /* 0x0000880a05ff75b2 */ /* 0x0004620008000100 */
[----:B------:R2:W1:Y:S02]  /*0a10*/  SYNCS.EXCH.64 URZ, [UR5+0x98], UR12 ;  /* 0x0000980c05ff75b2 */ /* 0x0004640008000100 */
[----:B--2---:R-:W-:Y:S01]  /*0a20*/  NOP ;  /* 0x0000000000007918 */ /* 0x004fe20000000000 */
.L_x_12:
        /* <DEDUP_REMOVED lines=26> */
.L_x_13:
        /* <DEDUP_REMOVED lines=18> */
.L_x_14:
[----:B-1----:R-:W1:Y:S01]  /*0cf0*/  S2UR UR5, SR_CTAID.X ;  /* 0x00000000000579c3 */ /* 0x002e620000002500 */
[----:B------:R-:W-:-:S05]  /*0d00*/  CS2R.32 R87, SR_CgaSize ;  /* 0x0000000000577805 */ /* 0x000fca0000008a00 */
[----:B------:R-:W-:-:S05]  /*0d10*/  IMAD R87, R87, -0xa0, RZ ;  /* 0xffffff6057577824 */ /* 0x000fca00078e02ff */
[----:B------:R-:W-:-:S14]  /*0d20*/  R2UR UR9, R87 ;  /* 0x00000000570972ca */ /* 0x000fdc00000e0000 */
[----:B------:R-:W2:Y:S01]  /*0d30*/  LDCU UR9, c[0x0][UR9+0x2b0] ;  /* 0x00005600090977ac */ /* 0x000ea20008000800 */
[----:B------:R-:W-:Y:S01]  /*0d40*/  NOP ;  /* 0x0000000000007918 */ /* 0x000fe20000000000 */
[----:B------:R-:W-:-:S05]  /*0d50*/  CS2R.32 R87, SR_CgaSize ;  /* 0x0000000000577805 */ /* 0x000fca0000008a00 */
[----:B------:R-:W-:-:S05]  /*0d60*/  IMAD R87, R87, -0xa0, RZ ;  /* 0xffffff6057577824 */ /* 0x000fca00078e02ff */
[----:B------:R-:W-:-:S14]  /*0d70*/  R2UR UR7, R87 ;  /* 0x00000000570772ca */ /* 0x000fdc00000e0000 */
[----:B------:R-:W3:Y:S01]  /*0d80*/  LDCU UR7, c[0x0][UR7+0x2b4] ;  /* 0x00005680070777ac */ /* 0x000ee20008000800 */
[----:B------:R-:W4:Y:S08]  /*0d90*/  S2UR UR4, SR_CTAID.Y ;  /* 0x00000000000479c3 */ /* 0x000f300000002600 */
[----:B------:R-:W3:Y:S01]  /*0da0*/  LDC R10, c[0x0][0xb24] ;  /* 0x0002c900ff0a7b82 */ /* 0x000ee20000000800 */
[----:B-1----:R-:W-:-:S02]  /*0db0*/  I2FP.F32.U32 R87, UR5 ;  /* 0x0000000500577c45 */ /* 0x002fc40008201000 */
[----:B------:R-:W-:-:S05]  /*0dc0*/  CS2R.32 R3, SR_CgaSize ;  /* 0x0000000000037805 */ /* 0x000fca0000008a00 */
[----:B------:R-:W-:-:S06]  /*0dd0*/  IMAD R3, R3, -0xa0, RZ ;  /* 0xffffff6003037824 */ /* 0x000fcc00078e02ff */
[----:B------:R-:W1:Y:S01]  /*0de0*/  LDC R3, c[0x0][R3+0x2a0] ;  /* 0x0000a80003037b82 */ /* 0x000e620000000800 */
[----:B------:R-:W-:Y:S01]  /*0df0*/  MOV R15, UR5 ;  /* 0x00000005000f7c02 */ /* 0x000fe20008000f00 */
[----:B--2---:R-:W-:Y:S01]  /*0e00*/  FMUL R87, R87, UR9 ;  /* 0x0000000957577c20 */ /* 0x004fe20008400000 */
[----:B----4-:R-:W-:Y:S02]  /*0e10*/  I2FP.F32.U32 R86, UR4 ;  /* 0x0000000400567c45 */ /* 0x010fe40008201000 */
[----:B------:R-:W-:-:S05]  /*0e20*/  CS2R.32 R2, SR_CgaSize ;  /* 0x0000000000027805 */ /* 0x000fca0000008a00 */
[----:B------:R-:W-:-:S06]  /*0e30*/  IMAD R2, R2, -0xa0, RZ ;  /* 0xffffff6002027824 */ /* 0x000fcc00078e02ff */
[----:B------:R-:W2:Y:S01]  /*0e40*/  LDC R2, c[0x0][R2+0x2a4] ;  /* 0x0000a90002027b82 */ /* 0x000ea20000000800 */
[----:B------:R-:W-:Y:S01]  /*0e50*/  MOV R14, UR4 ;  /* 0x00000004000e7c02 */ /* 0x000fe20008000f00 */
[----:B------:R-:W4:Y:S01]  /*0e60*/  F2I.U32.TRUNC.NTZ R87, R87 ;  /* 0x0000005700577305 */ /* 0x000f22000020f000 */
[----:B---3--:R-:W-:-:S05]  /*0e70*/  FMUL R86, R86, UR7 ;  /* 0x0000000756567c20 */ /* 0x008fca0008400000 */
[----:B------:R-:W-:Y:S01]  /*0e80*/  BAR.SYNC.DEFER_BLOCKING 0x0 ;  /* 0x0000000000007b1d */ /* 0x000fe20000010000 */
[----:B------:R-:W-:-:S05]  /*0e90*/  ISETP.GE.AND P0, PT, R10, 0x1, PT ;  /* 0x000000010a00780c */ /* 0x000fca0003f06270 */
[----:B------:R-:W3:Y:S02]  /*0ea0*/  F2I.U32.TRUNC.NTZ R86, R86 ;  /* 0x0000005600567305 */ /* 0x000ee4000020f000 */
[----:B------:R-:W2:Y:S01]  /*0eb0*/  S2UR UR36, SR_CTAID.Z ;  /* 0x00000000002479c3 */ /* 0x000ea20000002700 */
[----:B----4-:R-:W-:-:S05]  /*0ec0*/  IADD3 R87, PT, PT, -R87, RZ, RZ ;  /* 0x000000ff57577210 */ /* 0x010fca0007ffe1ff */
[----:B-1----:R-:W-:Y:S01]  /*0ed0*/  IMAD R87, R3, R87, UR5 ;  /* 0x0000000503577e24 */ /* 0x002fe2000f8e0257 */
[----:B---3--:R-:W-:-:S05]  /*0ee0*/  IADD3 R86, PT, PT, -R86, RZ, RZ ;  /* 0x000000ff56567210 */ /* 0x008fca0007ffe1ff */
[----:B--2---:R-:W-:Y:S01]  /*0ef0*/  IMAD R86, R2, R86, UR4 ;  /* 0x0000000402567e24 */ /* 0x004fe2000f8e0256 */
[----:B------:R-:W-:Y:S06]  /*0f00*/  @!P0 BRA `(.L_x_15) ;  /* 0x0000000000b88947 */ /* 0x000fec0003800000 */
[----:B------:R-:W1:Y:S01]  /*0f10*/  LDC.64 R4, c[0x0][0xb18] ;  /* 0x0002c600ff047b82 */ /* 0x000e620000000a00 */
[----:B------:R-:W-:-:S07]  /*0f20*/  ISETP.NE.AND P0, PT, R10, 0x1, PT ;  /* 0x000000010a00780c */ /* 0x000fce0003f05270 */
[----:B------:R-:W2:Y:S08]  /*0f30*/  LDC R9, c[0x0][0xb0c] ;  /* 0x0002c300ff097b82 */ /* 0x000eb00000000800 */
[----:B------:R-:W3:Y:S08]  /*0f40*/  LDC R12, c[0x0][0x370] ;  /* 0x0000dc00ff0c7b82 */ /* 0x000ef00000000800 */
[----:B------:R-:W4:Y:S01]  /*0f50*/  LDC R11, c[0x0][0x374] ;  /* 0x0000dd00ff0b7b82 */ /* 0x000f220000000800 */
[----:B-1----:R-:W-:-:S07]  /*0f60*/  ISETP.NE.AND P1, PT, R4, 0x1, PT ;  /* 0x000000010400780c */ /* 0x002fce0003f25270 */
[----:B------:R-:W3:Y:S01]  /*0f70*/  LDC.64 R6, c[0x0][0xb10] ;  /* 0x0002c400ff067b82 */ /* 0x000ee20000000a00 */
[----:B--2---:R-:W-:-:S07]  /*0f80*/  ISETP.NE.AND P2, PT, R9, 0x1, PT ;  /* 0x000000010900780c */ /* 0x004fce0003f45270 */
[----:B------:R-:W1:Y:S08]  /*0f90*/  LDC R8, c[0x0][0xb20] ;  /* 0x0002c800ff087b82 */ /* 0x000e700000000800 */
[----:B------:R-:W2:Y:S01]  /*0fa0*/  LDC.64 R2, c[0x0][0xb28] ;  /* 0x0002ca00ff027b82 */ /* 0x000ea20000000a00 */
[----:B----4-:R-:W-:-:S04]  /*0fb0*/  IMAD.HI.U32 R13, R11, R5, RZ ;  /* 0x000000050b0d7227 */ /* 0x010fc800078e00ff */
[----:B------:R-:W-:-:S04]  /*0fc0*/  IMAD.HI.U32 R5, R14, R5, RZ ;  /* 0x000000050e057227 */ /* 0x000fc800078e00ff */
[----:B---3--:R-:W-:-:S05]  /*0fd0*/  IMAD.HI.U32 R16, R12, R6, RZ ;  /* 0x000000060c107227 */ /* 0x008fca00078e00ff */
[-C--:B------:R-:W-:Y:S01]  /*0fe0*/  @P2 SHF.R.U32.HI R12, RZ, R7.reuse, R16 ;  /* 0x00000007ff0c2219 */ /* 0x080fe20000011610 */
[----:B------:R-:W-:Y:S01]  /*0ff0*/  IMAD.HI.U32 R16, R15, R6, RZ ;  /* 0x000000060f107227 */ /* 0x000fe200078e00ff */
[-C--:B-1----:R-:W-:Y:S02]  /*1000*/  @P1 SHF.R.U32.HI R11, RZ, R8.reuse, R13 ;  /* 0x00000008ff0b1219 */ /* 0x082fe4000001160d */
[----:B------:R-:W-:Y:S02]  /*1010*/  SHF.R.U32.HI R5, RZ, R8, R5 ;  /* 0x00000008ff057219 */ /* 0x000fe40000011605 */
[----:B------:R-:W-:Y:S02]  /*1020*/  SHF.R.U32.HI R16, RZ, R7, R16 ;  /* 0x00000007ff107219 */ /* 0x000fe40000011610 */
[----:B------:R-:W-:Y:S01]  /*1030*/  SEL R5, R14, R5, !P1 ;  /* 0x000000050e057207 */ /* 0x000fe20004800000 */
[----:B--2---:R-:W-:Y:S01]  /*1040*/  IMAD.HI.U32 R13, R11, R2, RZ ;  /* 0x000000020b0d7227 */ /* 0x004fe200078e00ff */
[----:B------:R-:W-:-:S03]  /*1050*/  SEL R16, R15, R16, !P2 ;  /* 0x000000100f107207 */ /* 0x000fc60005000000 */
[----:B------:R-:W-:Y:S01]  /*1060*/  IMAD.HI.U32 R6, R12, R2, RZ ;  /* 0x000000020c067227 */ /* 0x000fe200078e00ff */
[----:B------:R-:W-:-:S04]  /*1070*/  @P0 SHF.R.U32.HI R11, RZ, R3, R13 ;  /* 0x00000003ff0b0219 */ /* 0x000fc8000001160d */
[----:B------:R-:W-:Y:S01]  /*1080*/  @P0 SHF.R.U32.HI R12, RZ, R3, R6 ;  /* 0x00000003ff0c0219 */ /* 0x000fe20000011606 */
[----:B------:R-:W-:-:S04]  /*1090*/  IMAD R11, R11, R10, RZ ;  /* 0x0000000a0b0b7224 */ /* 0x000fc800078e02ff */
[----:B------:R-:W-:Y:S01]  /*10a0*/  IMAD R6, R12, R10, RZ ;  /* 0x0000000a0c067224 */ /* 0x000fe200078e02ff */
[----:B------:R-:W-:-:S04]  /*10b0*/  ISETP.GE.AND P1, PT, R5, R11, PT ;  /* 0x0000000b0500720c */ /* 0x000fc80003f26270 */
[----:B------:R-:W-:Y:S01]  /*10c0*/  ISETP.GE.OR P1, PT, R16, R6, P1 ;  /* 0x000000061000720c */ /* 0x000fe20000f26670 */
[----:B------:R-:W-:-:S05]  /*10d0*/  IMAD.HI.U32 R6, R5, R2, RZ ;  /* 0x0000000205067227 */ /* 0x000fca00078e00ff */
[----:B------:R-:W-:-:S04]  /*10e0*/  SHF.R.U32.HI R6, RZ, R3, R6 ;  /* 0x00000003ff067219 */ /* 0x000fc80000011606 */
[----:B------:R-:W-:-:S03]  /*10f0*/  SEL R6, R5, R6, !P0 ;  /* 0x0000000605067207 */ /* 0x000fc60004000000 */
[----:B------:R-:W-:Y:S01]  /*1100*/  @!P1 IMAD.HI.U32 R7, R16, R2, RZ ;  /* 0x0000000210079227 */ /* 0x000fe200078e00ff */
[----:B------:R-:W-:-:S04]  /*1110*/  IADD3 R2, PT, PT, -R6, RZ, RZ ;  /* 0x000000ff06027210 */ /* 0x000fc80007ffe1ff */
[----:B------:R-:W-:Y:S01]  /*1120*/  @!P1 SHF.R.U32.HI R3, RZ, R3, R7 ;  /* 0x00000003ff039219 */ /* 0x000fe20000011607 */
[----:B------:R-:W-:Y:S01]  /*1130*/  IMAD R2, R10, R2, R5 ;  /* 0x000000020a027224 */ /* 0x000fe200078e0205 */
[----:B------:R-:W-:Y:S02]  /*1140*/  IADD3 R7, PT, PT, -R5, RZ, RZ ;  /* 0x000000ff05077210 */ /* 0x000fe40007ffe1ff */
[----:B------:R-:W-:-:S03]  /*1150*/  @!P1 SEL R3, R16, R3, !P0 ;  /* 0x0000000310039207 */ /* 0x000fc60004000000 */
[----:B------:R-:W-:Y:S02]  /*1160*/  IMAD R7, R4, R7, R14 ;  /* 0x0000000704077224 */ /* 0x000fe400078e020e */
[--C-:B------:R-:W-:Y:S02]  /*1170*/  @!P1 IMAD.IADD R6, R6, 0x1, -R3.reuse ;  /* 0x0000000106069824 */ /* 0x100fe400078e0a03 */
[----:B------:R-:W-:Y:S01]  /*1180*/  @!P1 IMAD R3, R2, R12, R3 ;  /* 0x0000000c02039224 */ /* 0x000fe200078e0203 */
[----:B------:R-:W-:Y:S01]  /*1190*/  IADD3 R2, PT, PT, -R16, RZ, RZ ;  /* 0x000000ff10027210 */ /* 0x000fe20007ffe1ff */
[----:B------:R-:W-:Y:S02]  /*11a0*/  @!P1 IMAD R5, R6, R10, R16 ;  /* 0x0000000a06059224 */ /* 0x000fe400078e0210 */
[----:B------:R-:W-:Y:S02]  /*11b0*/  @!P1 IMAD.MOV.U32 R16, RZ, RZ, R3 ;  /* 0x000000ffff109224 */ /* 0x000fe400078e0003 */
[----:B------:R-:W-:-:S02]  /*11c0*/  IMAD R2, R9, R2, R15 ;  /* 0x0000000209027224 */ /* 0x000fc400078e020f */
[----:B------:R-:W-:Y:S02]  /*11d0*/  IMAD R14, R5, R4, R7 ;  /* 0x00000004050e7224 */ /* 0x000fe400078e0207 */
[----:B------:R-:W-:Y:S02]  /*11e0*/  IMAD R15, R16, R9, R2 ;  /* 0x00000009100f7224 */ /* 0x000fe400078e0202 */
.L_x_15:
[----:B------:R-:W1:Y:S01]  /*11f0*/  LDCU UR4, c[0x0][0xb30] ;  /* 0x00016600ff0477ac */ /* 0x000e620008000800 */
[----:B------:R-:W2:Y:S08]  /*1200*/  S2UR UR37, SR_CgaCtaId ;  /* 0x00000000002579c3 */ /* 0x000eb00000008800 */
[----:B------:R-:W3:Y:S01]  /*1210*/  LDC R40, c[0x0][0xb24] ;  /* 0x0002c900ff287b82 */ /* 0x000ee20000000800 */
[----:B-1----:R-:W-:-:S09]  /*1220*/  UISETP.NE.AND UP1, UPT, UR4, 0x1, UPT ;  /* 0x000000010400788c */ /* 0x002fd2000bf25270 */
[----:B--2---:R-:W-:Y:S05]  /*1230*/  BRA.U UP1, `(.L_x_16) ;  /* 0x0000000101407547 */ /* 0x004fea000b800000 */
[----:B------:R-:W1:Y:S08]  /*1240*/  LDC.64 R4, c[0x0][0xb10] ;  /* 0x0002c400ff047b82 */ /* 0x000e700000000a00 */
[----:B------:R-:W2:Y:S08]  /*1250*/  LDC.64 R2, c[0x0][0xb18] ;  /* 0x0002c600ff027b82 */ /* 0x000eb00000000a00 */
[----:B------:R-:W4:Y:S08]  /*1260*/  LDC R6, c[0x0][0xb20] ;  /* 0x0002c800ff067b82 */ /* 0x000f300000000800 */
[----:B------:R-:W3:Y:S01]  /*1270*/  LDC R7, c[0x0][0xb0c] ;  /* 0x0002c300ff077b82 */ /* 0x000ee20000000800 */
[----:B-1----:R-:W-:-:S05]  /*1280*/  IMAD.HI.U32 R4, R15, R4, RZ ;  /* 0x000000040f047227 */ /* 0x002fca00078e00ff */
[----:B------:R-:W-:Y:S01]  /*1290*/  SHF.R.U32.HI R4, RZ, R5, R4 ;  /* 0x00000005ff047219 */ /* 0x000fe20000011604 */
[----:B--2---:R-:W-:Y:S01]  /*12a0*/  IMAD.HI.U32 R3, R14, R3, RZ ;  /* 0x000000030e037227 */ /* 0x004fe200078e00ff */
[----:B------:R-:W-:-:S04]  /*12b0*/  ISETP.NE.AND P0, PT, R2, 0x1, PT ;  /* 0x000000010200780c */ /* 0x000fc80003f05270 */
[----:B----4-:R-:W-:-:S04]  /*12c0*/  SHF.R.U32.HI R3, RZ, R6, R3 ;  /* 0x00000006ff037219 */ /* 0x010fc80000011603 */
[----:B------:R-:W-:Y:S02]  /*12d0*/  SEL R3, R14, R3, !P0 ;  /* 0x000000030e037207 */ /* 0x000fe40004000000 */
[----:B---3--:R-:W-:-:S04]  /*12e0*/  ISETP.NE.AND P1, PT, R7, 0x1, PT ;  /* 0x000000010700780c */ /* 0x008fc80003f25270 */
[----:B------:R-:W-:-:S05]  /*12f0*/  SEL R4, R15, R4, !P1 ;  /* 0x000000040f047207 */ /* 0x000fca0004800000 */
[----:B------:R-:W-:Y:S02]  /*1300*/  IMAD.IADD R5, R3, 0x1, -R4 ;  /* 0x0000000103057824 */ /* 0x000fe400078e0a04 */
[----:B------:R-:W-:Y:S02]  /*1310*/  IMAD.IADD R3, R4, 0x1, -R3 ;  /* 0x0000000104037824 */ /* 0x000fe400078e0a03 */
[----:B------:R-:W-:Y:S02]  /*1320*/  IMAD R15, R5, R7, R15 ;  /* 0x00000007050f7224 */ /* 0x000fe400078e020f */
[----:B------:R-:W-:-:S07]  /*1330*/  IMAD R14, R3, R2, R14 ;  /* 0x00000002030e7224 */ /* 0x000fce00078e020e */
.L_x_16:
[----:B------:R-:W-:Y:S01]  /*1340*/  BAR.SYNC.DEFER_BLOCKING 0x0 ;  /* 0x0000000000007b1d */ /* 0x000fe20000010000 */
[----:B------:R-:W-:Y:S01]  /*1350*/  UISETP.NE.AND UP1, UPT, UR8, 0x2, UPT ;  /* 0x000000020800788c */ /* 0x000fe2000bf25270 */
[----:B------:R-:W-:Y:S02]  /*1360*/  ISETP.NE.OR P5, PT, R0, 0x2, !P5 ;  /* 0x000000020000780c */ /* 0x000fe40006fa5670 */
[----:B------:R-:W-:-:S06]  /*1370*/  LOP3.LUT R2, R101, 0x1f, RZ, 0xc0, !PT ;  /* 0x0000001f65027812 */ /* 0x000fcc00078ec0ff */
[----:B------:R-:W-:Y:S05]  /*1380*/  BRA.U UP1, `(.L_x_17) ;  /* 0x0000001101887547 */ /* 0x000fea000b800000 */
[----:B------:R-:W1:Y:S01]  /*1390*/  LDCU UR13, c[0x0][0x38c] ;  /* 0x00007180ff0d77ac */ /* 0x000e620008000800 */
[----:B------:R-:W2:Y:S01]  /*13a0*/  LDC R8, c[0x0][0x370] ;  /* 0x0000dc00ff087b82 */ /* 0x000ea20000000800 */
[----:B------:R-:W-:Y:S01]  /*13b0*/  PLOP3.LUT P1, PT, PT, PT, UP2, 0x80, 0x8 ;  /* 0x000000000008781c */ /* 0x000fe20003f2f028 */
[----:B------:R-:W-:Y:S01]  /*13c0*/  IMAD.MOV.U32 R17, RZ, RZ, 0x1 ;  /* 0x00000001ff117424 */ /* 0x000fe200078e00ff */
[----:B------:R-:W-:Y:S01]  /*13d0*/  ISETP.EQ.OR P4, PT, R2, RZ, P5 ;  /* 0x000000ff0200720c */ /* 0x000fe20002f82670 */
[----:B------:R-:W-:Y:S01]  /*13e0*/  IMAD.MOV.U32 R16, RZ, RZ, RZ ;  /* 0x000000ffff107224 */ /* 0x000fe200078e00ff */
[----:B------:R-:W-:Y:S02]  /*13f0*/  PLOP3.LUT P1, PT, P1, PT, PT, 0x8, 0x80 ;  /* 0x000000000080781c */ /* 0x000fe40000f2e170 */
[----:B------:R-:W-:Y:S01]  /*1400*/  CS2R R12, SRZ ;  /* 0x00000000000c7805 */ /* 0x000fe2000001ff00 */
[----:B------:R-:W-:Y:S01]  /*1410*/  IMAD.MOV.U32 R11, RZ, RZ, 0x1 ;  /* 0x00000001ff0b7424 */ /* 0x000fe200078e00ff */
[----:B------:R-:W4:Y:S01]  /*1420*/  LDC R0, c[0x0][0x374] ;  /* 0x0000dd00ff007b82 */ /* 0x000f220000000800 */
[----:B------:R-:W2:Y:S01]  /*1430*/  LDCU.64 UR22, c[0x0][0x348] ;  /* 0x00006900ff1677ac */ /* 0x000ea20008000a00 */
[----:B------:R-:W-:Y:S01]  /*1440*/  UMOV UR6, URZ ;  /* 0x000000ff00067c82 */ /* 0x000fe20008000000 */
[----:B-1----:R-:W-:-:S04]  /*1450*/  UIADD3 UR5, UPT, UPT, UR13, 0x7f, URZ ;  /* 0x0000007f0d057890 */ /* 0x002fc8000fffe0ff */
[----:B------:R-:W-:-:S04]  /*1460*/  USHF.R.S32.HI UR4, URZ, 0x1f, UR5 ;  /* 0x0000001fff047899 */ /* 0x000fc80008011405 */
[----:B------:R-:W-:-:S04]  /*1470*/  ULEA.HI UR4, UR4, UR5, URZ, 0x7 ;  /* 0x0000000504047291 */ /* 0x000fc8000f8f38ff */
[----:B------:R-:W-:Y:S02]  /*1480*/  USHF.R.S32.HI UR15, URZ, 0x7, UR4 ;  /* 0x00000007ff0f7899 */ /* 0x000fe40008011404 */
[----:B------:R-:W-:Y:S02]  /*1490*/  UIADD3 UR4, UPT, UPT, UR13, -0x1, URZ ;  /* 0xffffffff0d047890 */ /* 0x000fe4000fffe0ff */
[----:B------:R-:W-:Y:S02]  /*14a0*/  UISETP.LT.U32.AND UP0, UPT, UR15, 0x3, UPT ;  /* 0x000000030f00788c */ /* 0x000fe4000bf01070 */
[----:B------:R-:W-:Y:S02]  /*14b0*/  UISETP.GE.U32.AND UP1, UPT, UR4, -0xff, UPT ;  /* 0xffffff010400788c */ /* 0x000fe4000bf26070 */
[----:B------:R-:W-:Y:S02]  /*14c0*/  USEL UR14, UR15, 0x3, UP0 ;  /* 0x000000030f0e7887 */ /* 0x000fe40008000000 */
[----:B------:R-:W-:-:S02]  /*14d0*/  UIADD3 UR13, UPT, UPT, UR13, 0xfe, URZ ;  /* 0x000000fe0d0d7890 */ /* 0x000fc4000fffe0ff */
[----:B------:R-:W-:Y:S02]  /*14e0*/  UIADD3 UR5, UPT, UPT, UR14, -0x1, URZ ;  /* 0xffffffff0e057890 */ /* 0x000fe4000fffe0ff */
[----:B------:R-:W-:-:S03]  /*14f0*/  UIADD3 UR7, UPT, UPT, UR15, -UR14, URZ ;  /* 0x8000000e0f077290 */ /* 0x000fc6000fffe0ff */
[----:B------:R-:W-:-:S04]  /*1500*/  @UP1 UIADD3 UR5, UPT, UPT, UR14, URZ, URZ ;  /* 0x000000ff0e051290 */ /* 0x000fc8000fffe0ff */
[----:B--2---:R-:W-:-:S12]  /*1510*/  UIADD3 UR5, UPT, UPT, UR5, 0x1, URZ ;  /* 0x0000000105057890 */ /* 0x004fd8000fffe0ff */
.L_x_35:
[----:B------:R-:W-:Y:S01]  /*1520*/  UISETP.NE.AND UP0, UPT, UR37, URZ, UPT ;  /* 0x000000ff2500728c */ /* 0x000fe2000bf05270 */
[----:B------:R-:W1:Y:S08]  /*1530*/  S2UR UR37, SR_CgaCtaId ;  /* 0x00000000002579c3 */ /* 0x000e700000008800 */
[----:B------:R-:W-:Y:S05]  /*1540*/  BRA.U UP0, `(.L_x_18) ;  /* 0x0000000100347547 */ /* 0x000fea000b800000 */
[----:B------:R-:W2:Y:S01]  /*1550*/  S2R R2, SR_CgaCtaId ;  /* 0x0000000000027919 */ /* 0x000ea20000008800 */
[----:B------:R-:W-:-:S04]  /*1560*/  MOV R3, 0x400 ;  /* 0x0000040000037802 */ /* 0x000fc80000000f00 */
[----:B--2---:R-:W-:Y:S02]  /*1570*/  LEA R2, R2, R3, 0x18 ;  /* 0x0000000302027211 */ /* 0x004fe400078ec0ff */
[----:B------:R-:W-:-:S03]  /*1580*/  SHF.L.U32 R3, R11, 0x1f, RZ ;  /* 0x0000001f0b037819 */ /* 0x000fc600000006ff */
[----:B------:R-:W-:-:S04]  /*1590*/  IMAD R2, R12, 0x8, R2 ;  /* 0x000000080c027824 */ /* 0x000fc800078e0202 */
[----:B------:R-:W2:Y:S02]  /*15a0*/  SYNCS.PHASECHK.TRANS64.TRYWAIT P0, [R2+URZ+0xf0], R3 ;  /* 0x0000f003020075a7 */ /* 0x000ea400080011ff */
[----:B--2---:R-:W-:Y:S05]  /*15b0*/  @!P0 BRA `(.L_x_19) ;  /* 0x0000007800508947 */ /* 0x004fea0003800000 */
.L_x_130:
[----:B------:R-:W-:Y:S01]  /*15c0*/  VIADD R12, R12, 0x1 ;  /* 0x000000010c0c7836 */ /* 0x000fe20000000000 */
[----:B------:R2:W-:Y:S04]  /*15d0*/  SYNCS.ARRIVE.TRANS64.A1T0 RZ, [R2+URZ+0xe0], RZ ;  /* 0x0000e0ff02ff79a7 */ /* 0x0005e800081000ff */
[----:B------:R-:W-:-:S04]  /*15e0*/  ISETP.NE.AND P0, PT, R12, 0x2, PT ;  /* 0x000000020c00780c */ /* 0x000fc80003f05270 */
[----:B------:R-:W-:Y:S02]  /*15f0*/  SEL R12, R12, RZ, P0 ;  /* 0x000000ff0c0c7207 */ /* 0x000fe40000000000 */
[----:B--2---:R-:W-:-:S04]  /*1600*/  SEL R2, RZ, 0x1, P0 ;  /* 0x00000001ff027807 */ /* 0x004fc80000000000 */
[----:B------:R-:W-:-:S07]  /*1610*/  LOP3.LUT R11, R11, R2, RZ, 0x3c, !PT ;  /* 0x000000020b0b7212 */ /* 0x000fce00078e3cff */
.L_x_18:
[----:B------:R-:W-:Y:S01]  /*1620*/  UMOV UR4, 0x400 ;  /* 0x0000040000047882 */ /* 0x000fe20000000000 */
[----:B------:R-:W-:Y:S01]  /*1630*/  SHF.L.U32 R2, R17, 0x1f, RZ ;  /* 0x0000001f11027819 */ /* 0x000fe200000006ff */
[----:B-1----:R-:W-:Y:S01]  /*1640*/  ULEA UR4, UR37, UR4, 0x18 ;  /* 0x0000000425047291 */ /* 0x002fe2000f8ec0ff */
[----:B------:R-:W-:Y:S01]  /*1650*/  R2UR UR34, R15 ;  /* 0x000000000f2272ca */ /* 0x000fe200000e0000 */
[----:B------:R-:W-:Y:S01]  /*1660*/  UISETP.GE.U32.AND UP0, UPT, UR13, 0xff, UPT ;  /* 0x000000ff0d00788c */ /* 0x000fe2000bf06070 */
[----:B------:R-:W-:Y:S01]  /*1670*/  R2UR UR19, R14 ;  /* 0x000000000e1372ca */ /* 0x000fe200000e0000 */
[----:B------:R-:W-:Y:S01]  /*1680*/  ULEA UR8, UR6, UR4, 0x3 ;  /* 0x0000000406087291 */ /* 0x000fe2000f8e18ff */
[----:B------:R-:W-:-:S08]  /*1690*/  UMOV UR21, URZ ;  /* 0x000000ff00157c82 */ /* 0x000fd00008000000 */
[----:B------:R1:W2:Y:S01]  /*16a0*/  SYNCS.PHASECHK.TRANS64.TRYWAIT P0, [UR8+0x18], R2 ;  /* 0x00001802ff0075a7 */ /* 0x0002a20008001108 */
[----:B------:R-:W-:Y:S02]  /*16b0*/  USHF.L.U32 UR34, UR34, 0x7, URZ ;  /* 0x0000000722227899 */ /* 0x000fe400080006ff */
[----:B------:R-:W-:Y:S01]  /*16c0*/  USHF.L.U32 UR19, UR19, 0x7, URZ ;  /* 0x0000000713137899 */ /* 0x000fe200080006ff */
[----:B------:R-:W-:Y:S11]  /*16d0*/  BRA.U !UP0, `(.L_x_20) ;  /* 0x0000000108d47547 */ /* 0x000ff6000b800000 */
[----:B------:R-:W-:Y:S01]  /*16e0*/  UIADD3 UR26, UPT, UPT, UR34, 0x40, URZ ;  /* 0x00000040221a7890 */ /* 0x000fe2000fffe0ff */
[----:B------:R-:W-:Y:S01]  /*16f0*/  UMOV UR29, URZ ;  /* 0x000000ff001d7c82 */ /* 0x000fe20008000000 */
[----:B------:R-:W-:-:S10]  /*1700*/  UMOV UR42, UR6 ;  /* 0x00000006002a7c82 */ /* 0x000fd40008000000 */
.L_x_25:
[----:B-1----:R-:W-:Y:S01]  /*1710*/  ULEA UR33, UR42, UR4, 0x3 ;  /* 0x000000042a217291 */ /* 0x002fe2000f8e18ff */
[----:B--2---:R-:W-:Y:S01]  /*1720*/  @!P5 MOV R3, 0x10000 ;  /* 0x000100000003d802 */ /* 0x004fe20000000f00 */
[----:B--2---:R-:W-:Y:S10]  /*1730*/  @P0 BRA `(.L_x_21) ;  /* 0x00000000000c0947 */ /* 0x004ff40003800000 */
[----:B------:R-:W-:-:S04]  /*1740*/  SHF.L.U32 R4, R17, 0x1f, RZ ;  /* 0x0000001f11047819 */ /* 0x000fc800000006ff */
[----:B------:R-:W2:Y:S02]  /*1750*/  SYNCS.PHASECHK.TRANS64.TRYWAIT P0, [UR33+0x18], R4 ;  /* 0x00001804ff0075a7 */ /* 0x000ea40008001121 */
[----:B--2---:R-:W-:Y:S05]  /*1760*/  @!P0 BRA `(.L_x_22) ;  /* 0x0000007400f88947 */ /* 0x004fea0003800000 */
.L_x_21:
[----:B------:R2:W-:Y:S01]  /*1770*/  @!P5 SYNCS.ARRIVE.TRANS64 RZ, [UR33], R3 ;  /* 0x00000003ffffd9a7 */ /* 0x0005e20008000021 */
[----:B------:R-:W-:Y:S04]  /*1780*/  BSSY.RECONVERGENT B0, `(.L_x_23) ;  /* 0x0000003000007945 */ /* 0x000fe80003800200 */
[----:B------:R-:W-:Y:S05]  /*1790*/  @P4 BRA `(.L_x_24) ;  /* 0x0000000000044947 */ /* 0x000fea0003800000 */
[----:B------:R-:W-:Y:S05]  /*17a0*/  BPT.TRAP 0x1 ;  /* 0x000000040000795c */ /* 0x000fea0000300000 */
.L_x_24:
[----:B------:R-:W-:Y:S05]  /*17b0*/  BSYNC.RECONVERGENT B0 ;  /* 0x0000000000007941 */ /* 0x000fea0003800200 */
.L_x_23:
[----:B------:R-:W-:Y:S02]  /*17c0*/  UIADD3 UR6, UPT, UPT, UR42, 0x1, URZ ;  /* 0x000000012a067890 */ /* 0x000fe4000fffe0ff */
[----:B------:R-:W-:Y:S02]  /*17d0*/  UIADD3 UR40, UP1, UPT, UR22, 0x80, URZ ;  /* 0x0000008016287890 */ /* 0x000fe4000ff3e0ff */
[----:B------:R-:W-:Y:S02]  /*17e0*/  UISETP.NE.AND UP0, UPT, UR6, 0x3, UPT ;  /* 0x000000030600788c */ /* 0x000fe4000bf05270 */
[----:B------:R-:W-:Y:S02]  /*17f0*/  USHF.L.U32 UR35, UR29, 0x7, URZ ;  /* 0x000000071d237899 */ /* 0x000fe400080006ff */
[----:B------:R-:W-:Y:S02]  /*1800*/  USEL UR9, URZ, 0x1, UP0 ;  /* 0x00000001ff097887 */ /* 0x000fe40008000000 */
[----:B------:R-:W-:-:S02]  /*1810*/  USEL UR6, UR6, URZ, UP0 ;  /* 0x000000ff06067287 */ /* 0x000fc40008000000 */
[----:B------:R-:W-:Y:S02]  /*1820*/  UIADD3 UR38, UP0, UPT, UR22, 0x180, URZ ;  /* 0x0000018016267890 */ /* 0x000fe4000ff1e0ff */
[----:B------:R-:W-:Y:S01]  /*1830*/  ULEA UR8, UR6, UR4, 0x3 ;  /* 0x0000000406087291 */ /* 0x000fe2000f8e18ff */
[----:B------:R-:W-:Y:S01]  /*1840*/  LOP3.LUT R17, R17, UR9, RZ, 0x3c, !PT ;  /* 0x0000000911117c12 */ /* 0x000fe2000f8e3cff */
[----:B------:R-:W-:Y:S02]  /*1850*/  UIADD3.X UR41, UPT, UPT, URZ, UR23, URZ, UP1, !UPT ;  /* 0x00000017ff297290 */ /* 0x000fe40008ffe4ff */
[----:B------:R-:W-:Y:S01]  /*1860*/  UIADD3.X UR39, UPT, UPT, URZ, UR23, URZ, UP0, !UPT ;  /* 0x00000017ff277290 */ /* 0x000fe200087fe4ff */
[----:B-1----:R-:W-:Y:S01]  /*1870*/  SHF.L.U32 R2, R17, 0x1f, RZ ;  /* 0x0000001f11027819 */ /* 0x002fe200000006ff */
[----:B------:R-:W-:Y:S01]  /*1880*/  UIADD3 UR10, UPT, UPT, UR35, 0x40, URZ ;  /* 0x00000040230a7890 */ /* 0x000fe2000fffe0ff */
[----:B------:R-:W-:Y:S02]  /*1890*/  UMOV UR30, 0x0 ;  /* 0x00000000001e7882 */ /* 0x000fe40000000000 */
[----:B------:R1:W1:Y:S01]  /*18a0*/  SYNCS.PHASECHK.TRANS64.TRYWAIT P0, [UR8+0x18], R2 ;  /* 0x00001802ff0075a7 */ /* 0x0002620008001108 */
[----:B------:R-:W-:Y:S01]  /*18b0*/  ULEA UR8, UR42, UR4, 0xf ;  /* 0x000000042a087291 */ /* 0x000fe2000f8e78ff */
[----:B------:R-:W-:Y:S01]  /*18c0*/  UMOV UR31, 0x10000000 ;  /* 0x10000000001f7882 */ /* 0x000fe20000000000 */
[----:B------:R-:W-:-:S02]  /*18d0*/  UMOV UR25, UR33 ;  /* 0x0000002100197c82 */ /* 0x000fc40008000000 */
[----:B------:R-:W-:Y:S02]  /*18e0*/  UIADD3 UR32, UPT, UPT, UR8, 0x8400, URZ ;  /* 0x0000840008207890 */ /* 0x000fe4000fffe0ff */
[----:B------:R-:W-:Y:S02]  /*18f0*/  UIADD3 UR24, UPT, UPT, UR8, 0xc400, URZ ;  /* 0x0000c40008187890 */ /* 0x000fe4000fffe0ff */
[----:B------:R-:W-:Y:S02]  /*1900*/  UIADD3 UR16, UPT, UPT, UR8, 0x20400, URZ ;  /* 0x0002040008107890 */ /* 0x000fe4000fffe0ff */
[----:B------:R-:W-:Y:S01]  /*1910*/  UIADD3 UR8, UPT, UPT, UR8, 0x24400, URZ ;  /* 0x0002440008087890 */ /* 0x000fe2000fffe0ff */
[----:B------:R-:W-:Y:S01]  /*1920*/  UMOV UR28, UR36 ;  /* 0x00000024001c7c82 */ /* 0x000fe20008000000 */
[----:B------:R-:W-:Y:S01]  /*1930*/  UMOV UR27, UR35 ;  /* 0x00000023001b7c82 */ /* 0x000fe20008000000 */
[----:B------:R-:W-:Y:S01]  /*1940*/  UMOV UR17, UR33 ;  /* 0x0000002100117c82 */ /* 0x000fe20008000000 */
[----:B------:R-:W-:Y:S01]  /*1950*/  UMOV UR20, UR36 ;  /* 0x0000002400147c82 */ /* 0x000fe20008000000 */
[----:B------:R-:W-:Y:S01]  /*1960*/  UMOV UR18, UR35 ;  /* 0x0000002300127c82 */ /* 0x000fe20008000000 */
[----:B------:R1:W-:Y:S01]  /*1970*/  UTMALDG.3D [UR32], [UR40], desc[UR30] ;  /* 0x00001e20280075b4 */ /* 0x0003e20008011000 */
[----:B------:R-:W-:Y:S01]  /*1980*/  UMOV UR11, UR19 ;  /* 0x00000013000b7c82 */ /* 0x000fe20008000000 */
[----:B------:R-:W-:Y:S01]  /*1990*/  UMOV UR12, UR36 ;  /* 0x00000024000c7c82 */ /* 0x000fe20008000000 */
[----:B------:R-:W-:Y:S01]  /*19a0*/  UMOV UR9, UR33 ;  /* 0x0000002100097c82 */ /* 0x000fe20008000000 */
[----:B------:R-:W-:Y:S01]  /*19b0*/  UIADD3 UR29, UPT, UPT, UR29, 0x1, URZ ;  /* 0x000000011d1d7890 */ /* 0x000fe2000fffe0ff */
[----:B------:R-:W-:Y:S01]  /*19c0*/  UMOV UR21, UR5 ;  /* 0x0000000500157c82 */ /* 0x000fe20008000000 */
[----:B------:R-:W-:Y:S01]  /*19d0*/  UMOV UR42, UR6 ;  /* 0x00000006002a7c82 */ /* 0x000fe20008000000 */
[----:B------:R1:W-:Y:S01]  /*19e0*/  UTMALDG.3D [UR24], [UR40], desc[UR30] ;  /* 0x00001e18280075b4 */ /* 0x0003e20008011000 */
[----:B------:R-:W-:Y:S01]  /*19f0*/  UISETP.NE.AND UP0, UPT, UR29, UR5, UPT ;  /* 0x000000051d00728c */ /* 0x000fe2000bf05270 */
[----:B------:R1:W-:Y:S01]  /*1a00*/  UTMALDG.3D [UR16], [UR38], desc[UR30] ;  /* 0x00001e10260075b4 */ /* 0x0003e20008011000 */
[----:B------:R1:W-:Y:S07]  /*1a10*/  UTMALDG.3D [UR8], [UR38], desc[UR30] ;  /* 0x00001e08260075b4 */ /* 0x0003ee0008011000 */
[----:B------:R-:W-:Y:S05]  /*1a20*/  BRA.U UP0, `(.L_x_25) ;  /* 0xfffffffd00387547 */ /* 0x000fea000b83ffff */
.L_x_20:
[----:B-1----:R-:W-:Y:S01]  /*1a30*/  ULEA UR8, UR6, UR4, 0x3 ;  /* 0x0000000406087291 */ /* 0x002fe2000f8e18ff */
[----:B------:R-:W-:Y:S01]  /*1a40*/  SHF.L.U32 R2, R17, 0x1f, RZ ;  /* 0x0000001f11027819 */ /* 0x000fe200000006ff */
[----:B------:R-:W-:Y:S01]  /*1a50*/  @!P1 SYNCS.ARRIVE.TRANS64.A1T0 RZ, [UR4+0x78], RZ ;  /* 0x000078ffffff99a7 */ /* 0x000fe20008100004 */
[----:B------:R-:W-:-:S06]  /*1a60*/  UISETP.GT.AND UP0, UPT, UR15, UR14, UPT ;  /* 0x0000000e0f00728c */ /* 0x000fcc000bf04270 */
[----:B--2---:R1:W2:Y:S03]  /*1a70*/  SYNCS.PHASECHK.TRANS64.TRYWAIT P0, [UR8+0x18], R2 ;  /* 0x00001802ff0075a7 */ /* 0x0042a60008001108 */
[----:B------:R-:W-:Y:S05]  /*1a80*/  BRA.U !UP0, `(.L_x_26) ;  /* 0x0000000108d07547 */ /* 0x000fea000b800000 */
[----:B------:R-:W-:Y:S02]  /*1a90*/  UIADD3 UR29, UPT, UPT, UR7, UR21, URZ ;  /* 0x00000015071d7290 */ /* 0x000fe4000fffe0ff */
[----:B------:R-:W-:Y:S01]  /*1aa0*/  UIADD3 UR26, UPT, UPT, UR34, 0x40, URZ ;  /* 0x00000040221a7890 */ /* 0x000fe2000fffe0ff */
[----:B------:R-:W-:-:S11]  /*1ab0*/  UMOV UR42, UR6 ;  /* 0x00000006002a7c82 */ /* 0x000fd60008000000 */
.L_x_31:
[----:B-1----:R-:W-:Y:S01]  /*1ac0*/  ULEA UR33, UR42, UR4, 0x3 ;  /* 0x000000042a217291 */ /* 0x002fe2000f8e18ff */
[----:B--2---:R-:W-:Y:S01]  /*1ad0*/  @!P5 MOV R3, 0x10000 ;  /* 0x000100000003d802 */ /* 0x004fe20000000f00 */
[----:B--2---:R-:W-:Y:S10]  /*1ae0*/  @P0 BRA `(.L_x_27) ;  /* 0x00000000000c0947 */ /* 0x004ff40003800000 */
[----:B------:R-:W-:-:S04]  /*1af0*/  SHF.L.U32 R4, R17, 0x1f, RZ ;  /* 0x0000001f11047819 */ /* 0x000fc800000006ff */
[----:B------:R-:W2:Y:S02]  /*1b00*/  SYNCS.PHASECHK.TRANS64.TRYWAIT P0, [UR33+0x18], R4 ;  /* 0x00001804ff0075a7 */ /* 0x000ea40008001121 */
[----:B--2---:R-:W-:Y:S05]  /*1b10*/  @!P0 BRA `(.L_x_28) ;  /* 0x0000007400248947 */ /* 0x004fea0003800000 */
.L_x_27:
[----:B------:R2:W-:Y:S01]  /*1b20*/  @!P5 SYNCS.ARRIVE.TRANS64 RZ, [UR33], R3 ;  /* 0x00000003ffffd9a7 */ /* 0x0005e20008000021 */
[----:B------:R-:W-:Y:S04]  /*1b30*/  BSSY.RECONVERGENT B0, `(.L_x_29) ;  /* 0x0000003000007945 */ /* 0x000fe80003800200 */
[----:B------:R-:W-:Y:S05]  /*1b40*/  @P4 BRA `(.L_x_30) ;  /* 0x0000000000044947 */ /* 0x000fea0003800000 */
[----:B------:R-:W-:Y:S05]  /*1b50*/  BPT.TRAP 0x1 ;  /* 0x000000040000795c */ /* 0x000fea0000300000 */
.L_x_30:
[----:B------:R-:W-:Y:S05]  /*1b60*/  BSYNC.RECONVERGENT B0 ;  /* 0x0000000000007941 */ /* 0x000fea0003800200 */
.L_x_29:
        /* <DEDUP_REMOVED lines=30> */
[----:B------:R-:W-:Y:S01]  /*1d50*/  UMOV UR9, UR33 ;  /* 0x0000002100097c82 */ /* 0x000fe20008000000 */
[----:B------:R-:W-:Y:S01]  /*1d60*/  UIADD3 UR21, UPT, UPT, UR21, 0x1, URZ ;  /* 0x0000000115157890 */ /* 0x000fe2000fffe0ff */
[----:B------:R-:W-:Y:S01]  /*1d70*/  UMOV UR42, UR6 ;  /* 0x00000006002a7c82 */ /* 0x000fe20008000000 */
[----:B------:R1:W-:Y:S02]  /*1d80*/  UTMALDG.3D [UR24], [UR40], desc[UR30] ;  /* 0x00001e18280075b4 */ /* 0x0003e40008011000 */
[----:B------:R-:W-:Y:S01]  /*1d90*/  UISETP.NE.AND UP0, UPT, UR21, UR29, UPT ;  /* 0x0000001d1500728c */ /* 0x000fe2000bf05270 */
[----:B------:R1:W-:Y:S01]  /*1da0*/  UTMALDG.3D [UR16], [UR38], desc[UR30] ;  /* 0x00001e10260075b4 */ /* 0x0003e20008011000 */
[----:B------:R1:W-:Y:S07]  /*1db0*/  UTMALDG.3D [UR8], [UR38], desc[UR30] ;  /* 0x00001e08260075b4 */ /* 0x0003ee0008011000 */
[----:B------:R-:W-:Y:S05]  /*1dc0*/  BRA.U UP0, `(.L_x_31) ;  /* 0xfffffffd003c7547 */ /* 0x000fea000b83ffff */
.L_x_26:
[C---:B-1----:R-:W-:Y:S01]  /*1dd0*/  LEA R2, R16.reuse, UR4, 0x3 ;  /* 0x0000000410027c11 */ /* 0x042fe2000f8e18ff */
[----:B------:R-:W-:Y:S01]  /*1de0*/  NOP ;  /* 0x0000000000007918 */ /* 0x000fe20000000000 */
[----:B--2---:R-:W-:Y:S02]  /*1df0*/  SHF.L.U32 R3, R13, 0x1f, RZ ;  /* 0x0000001f0d037819 */ /* 0x004fe400000006ff */
[----:B------:R-:W-:Y:S02]  /*1e00*/  LEA R4, R16, UR4, 0x4 ;  /* 0x0000000410047c11 */ /* 0x000fe4000f8e20ff */
[----:B------:R-:W1:Y:S02]  /*1e10*/  SYNCS.PHASECHK.TRANS64.TRYWAIT P0, [R2+URZ+0x80], R3 ;  /* 0x00008003020075a7 */ /* 0x000e6400080011ff */
[----:B-1----:R-:W-:Y:S05]  /*1e20*/  @!P0 BRA `(.L_x_32) ;  /* 0x0000007000788947 */ /* 0x002fea0003800000 */
.L_x_133:
[----:B------:R-:W2:Y:S01]  /*1e30*/  LDS.128 R4, [R4+0x110] ;  /* 0x0001100004047984 */ /* 0x000ea20000000c00 */
[----:B---3--:R-:W-:Y:S01]  /*1e40*/  ISETP.GE.AND P0, PT, R40, 0x1, PT ;  /* 0x000000012800780c */ /* 0x008fe20003f06270 */
[----:B-1----:R-:W-:Y:S01]  /*1e50*/  VIADD R2, R2, 0x90 ;  /* 0x0000009002027836 */ /* 0x002fe20000000000 */
[----:B------:R-:W-:Y:S01]  /*1e60*/  @!PT LDS RZ, [RZ] ;  /* 0x00000000fffff984 */ /* 0x000fe20000000800 */
[----:B------:R-:W-:Y:S01]  /*1e70*/  @!PT LDS RZ, [RZ] ;  /* 0x00000000fffff984 */ /* 0x000fe20000000800 */
[----:B------:R-:W-:Y:S01]  /*1e80*/  @!PT LDS RZ, [RZ] ;  /* 0x00000000fffff984 */ /* 0x000fe20000000800 */
[----:B------:R-:W-:Y:S01]  /*1e90*/  @!PT LDS RZ, [RZ] ;  /* 0x00000000fffff984 */ /* 0x000fe20000000800 */
[----:B------:R1:W-:Y:S06]  /*1ea0*/  MEMBAR.ALL.CTA ;  /* 0x0000000000007992 */ /* 0x0003ec0000008000 */
[----:B-1----:R-:W1:Y:S01]  /*1eb0*/  FENCE.VIEW.ASYNC.S ;  /* 0x00000000000073c6 */ /* 0x002e620000000000 */
[----:B------:R-:W-:-:S04]  /*1ec0*/  PRMT R2, RZ, 0x654, R2 ;  /* 0x00000654ff027816 */ /* 0x000fc80000000002 */
[----:B-1----:R1:W-:Y:S01]  /*1ed0*/  SYNCS.ARRIVE.TRANS64.RED.A1T0 RZ, [R2+URZ], RZ ;  /* 0x000000ff02ff79a7 */ /* 0x0023e200081004ff */
[----:B--2---:R-:W-:-:S13]  /*1ee0*/  LOP3.LUT P2, RZ, R6, 0x1, RZ, 0xc0, !PT ;  /* 0x0000000106ff7812 */ /* 0x004fda000784c0ff */
[----:B------:R-:W-:Y:S01]  /*1ef0*/  @P2 SHF.R.U32.HI R3, RZ, 0x10, R5 ;  /* 0x00000010ff032819 */ /* 0x000fe20000011605 */
[----:B------:R-:W-:Y:S01]  /*1f00*/  VOTEU.ANY UP0, P2 ;  /* 0x0000000000ff7886 */ /* 0x000fe20001000100 */
[----:B------:R-:W-:Y:S02]  /*1f10*/  @P2 MOV R10, R4 ;  /* 0x00000004000a2202 */ /* 0x000fe40000000f00 */
[----:B------:R-:W-:Y:S02]  /*1f20*/  @P2 R2UR.BROADCAST UR8, R3 ;  /* 0x00000000030822ca */ /* 0x000fe400008e0000 */
[----:B------:R-:W-:-:S11]  /*1f30*/  @P2 LOP3.LUT R9, R5, 0xffff, RZ, 0xc0, !PT ;  /* 0x0000ffff05092812 */ /* 0x000fd600078ec0ff */
[----:B------:R-:W-:Y:S01]  /*1f40*/  @UP0 UMOV UR36, UR8 ;  /* 0x0000000800240c82 */ /* 0x000fe20008000000 */
[----:B-1----:R-:W-:Y:S05]  /*1f50*/  @!P0 BRA `(.L_x_33) ;  /* 0x0000000000b88947 */ /* 0x002fea0003800000 */
[----:B------:R-:W4:Y:S01]  /*1f60*/  LDC.64 R4, c[0x0][0xb18] ;  /* 0x0002c600ff047b82 */ /* 0x000f220000000a00 */
[----:B------:R-:W-:-:S07]  /*1f70*/  ISETP.NE.AND P3, PT, R40, 0x1, PT ;  /* 0x000000012800780c */ /* 0x000fce0003f65270 */
[----:B------:R-:W1:Y:S08]  /*1f80*/  LDC.64 R6, c[0x0][0xb10] ;  /* 0x0002c400ff067b82 */ /* 0x000e700000000a00 */
[----:B------:R-:W2:Y:S08]  /*1f90*/  LDC R14, c[0x0][0xb20] ;  /* 0x0002c800ff0e7b82 */ /* 0x000eb00000000800 */
[----:B------:R-:W3:Y:S01]  /*1fa0*/  LDC R15, c[0x0][0xb0c] ;  /* 0x0002c300ff0f7b82 */ /* 0x000ee20000000800 */
[----:B----4-:R-:W-:Y:S01]  /*1fb0*/  IMAD.HI.U32 R19, R0, R5, RZ ;  /* 0x0000000500137227 */ /* 0x010fe200078e00ff */
[----:B------:R-:W-:-:S03]  /*1fc0*/  ISETP.NE.AND P0, PT, R4, 0x1, PT ;  /* 0x000000010400780c */ /* 0x000fc60003f05270 */
[----:B------:R-:W-:-:S03]  /*1fd0*/  IMAD.HI.U32 R5, R9, R5, RZ ;  /* 0x0000000509057227 */ /* 0x000fc600078e00ff */
[----:B------:R-:W4:Y:S01]  /*1fe0*/  LDC.64 R2, c[0x0][0xb28] ;  /* 0x0002ca00ff027b82 */ /* 0x000f220000000a00 */
[----:B-1----:R-:W-:-:S04]  /*1ff0*/  IMAD.HI.U32 R20, R8, R6, RZ ;  /* 0x0000000608147227 */ /* 0x002fc800078e00ff */
[----:B------:R-:W-:Y:S01]  /*2000*/  IMAD.HI.U32 R21, R10, R6, RZ ;  /* 0x000000060a157227 */ /* 0x000fe200078e00ff */
[----:B------:R-:W-:Y:S02]  /*2010*/  SHF.R.U32.HI R20, RZ, R7, R20 ;  /* 0x00000007ff147219 */ /* 0x000fe40000011614 */
[-C--:B--2---:R-:W-:Y:S02]  /*2020*/  SHF.R.U32.HI R19, RZ, R14.reuse, R19 ;  /* 0x0000000eff137219 */ /* 0x084fe40000011613 */
[----:B------:R-:W-:Y:S02]  /*2030*/  SHF.R.U32.HI R5, RZ, R14, R5 ;  /* 0x0000000eff057219 */ /* 0x000fe40000011605 */
[----:B------:R-:W-:Y:S02]  /*2040*/  SEL R19, R0, R19, !P0 ;  /* 0x0000001300137207 */ /* 0x000fe40004000000 */
[----:B------:R-:W-:Y:S02]  /*2050*/  SHF.R.U32.HI R21, RZ, R7, R21 ;  /* 0x00000007ff157219 */ /* 0x000fe40000011615 */
[----:B---3--:R-:W-:-:S02]  /*2060*/  ISETP.NE.AND P1, PT, R15, 0x1, PT ;  /* 0x000000010f00780c */ /* 0x008fc40003f25270 */
[----:B------:R-:W-:Y:S02]  /*2070*/  SEL R5, R9, R5, !P0 ;  /* 0x0000000509057207 */ /* 0x000fe40004000000 */
[----:B------:R-:W-:Y:S02]  /*2080*/  SEL R20, R8, R20, !P1 ;  /* 0x0000001408147207 */ /* 0x000fe40004800000 */
[----:B------:R-:W-:Y:S01]  /*2090*/  SEL R21, R10, R21, !P1 ;  /* 0x000000150a157207 */ /* 0x000fe20004800000 */
[----:B----4-:R-:W-:-:S04]  /*20a0*/  IMAD.HI.U32 R18, R19, R2, RZ ;  /* 0x0000000213127227 */ /* 0x010fc800078e00ff */
        /* <DEDUP_REMOVED lines=10> */
[----:B------:R-:W-:-:S04]  /*2150*/  @!P0 IMAD.HI.U32 R7, R21, R2, RZ ;  /* 0x0000000215078227 */ /* 0x000fc800078e00ff */
[----:B------:R-:W-:Y:S01]  /*2160*/  IMAD.MOV R2, RZ, RZ, -R6 ;  /* 0x000000ffff027224 */ /* 0x000fe200078e0a06 */
[----:B------:R-:W-:Y:S02]  /*2170*/  @!P0 SHF.R.U32.HI R3, RZ, R3, R7 ;  /* 0x00000003ff038219 */ /* 0x000fe40000011607 */
[----:B------:R-:W-:Y:S01]  /*2180*/  IADD3 R7, PT, PT, -R5, RZ, RZ ;  /* 0x000000ff05077210 */ /* 0x000fe20007ffe1ff */
[----:B------:R-:W-:Y:S01]  /*2190*/  IMAD R2, R40, R2, R5 ;  /* 0x0000000228027224 */ /* 0x000fe200078e0205 */
        /* <DEDUP_REMOVED lines=10> */
.L_x_33:
[----:B------:R-:W1:Y:S02]  /*2240*/  LDCU UR8, c[0x0][0xb30] ;  /* 0x00016600ff0877ac */ /* 0x000e640008000800 */
[----:B-1----:R-:W-:-:S09]  /*2250*/  UISETP.NE.AND UP0, UPT, UR8, 0x1, UPT ;  /* 0x000000010800788c */ /* 0x002fd2000bf05270 */
[----:B------:R-:W-:Y:S05]  /*2260*/  BRA.U UP0, `(.L_x_34) ;  /* 0x0000000100407547 */ /* 0x000fea000b800000 */
[----:B------:R-:W1:Y:S08]  /*2270*/  LDC.64 R4, c[0x0][0xb10] ;  /* 0x0002c400ff047b82 */ /* 0x000e700000000a00 */
[----:B------:R-:W2:Y:S08]  /*2280*/  LDC.64 R2, c[0x0][0xb18] ;  /* 0x0002c600ff027b82 */ /* 0x000eb00000000a00 */
[----:B------:R-:W3:Y:S08]  /*2290*/  LDC R6, c[0x0][0xb20] ;  /* 0x0002c800ff067b82 */ /* 0x000ef00000000800 */
[----:B------:R-:W4:Y:S01]  /*22a0*/  LDC R7, c[0x0][0xb0c] ;  /* 0x0002c300ff077b82 */ /* 0x000f220000000800 */
[----:B-1----:R-:W-:-:S05]  /*22b0*/  IMAD.HI.U32 R4, R10, R4, RZ ;  /* 0x000000040a047227 */ /* 0x002fca00078e00ff */
[----:B------:R-:W-:Y:S01]  /*22c0*/  SHF.R.U32.HI R4, RZ, R5, R4 ;  /* 0x00000005ff047219 */ /* 0x000fe20000011604 */
[----:B--2---:R-:W-:Y:S01]  /*22d0*/  IMAD.HI.U32 R3, R9, R3, RZ ;  /* 0x0000000309037227 */ /* 0x004fe200078e00ff */
[----:B------:R-:W-:-:S04]  /*22e0*/  ISETP.NE.AND P0, PT, R2, 0x1, PT ;  /* 0x000000010200780c */ /* 0x000fc80003f05270 */
[----:B---3--:R-:W-:-:S04]  /*22f0*/  SHF.R.U32.HI R3, RZ, R6, R3 ;  /* 0x00000006ff037219 */ /* 0x008fc80000011603 */
[----:B------:R-:W-:Y:S02]  /*2300*/  SEL R3, R9, R3, !P0 ;  /* 0x0000000309037207 */ /* 0x000fe40004000000 */
[----:B----4-:R-:W-:-:S04]  /*2310*/  ISETP.NE.AND P1, PT, R7, 0x1, PT ;  /* 0x000000010700780c */ /* 0x010fc80003f25270 */
[----:B------:R-:W-:-:S05]  /*2320*/  SEL R4, R10, R4, !P1 ;  /* 0x000000040a047207 */ /* 0x000fca0004800000 */
[----:B------:R-:W-:Y:S02]  /*2330*/  IMAD.IADD R5, R3, 0x1, -R4 ;  /* 0x0000000103057824 */ /* 0x000fe400078e0a04 */
[----:B------:R-:W-:Y:S02]  /*2340*/  IMAD.IADD R3, R4, 0x1, -R3 ;  /* 0x0000000104037824 */ /* 0x000fe400078e0a03 */
[----:B------:R-:W-:Y:S02]  /*2350*/  IMAD R10, R5, R7, R10 ;  /* 0x00000007050a7224 */ /* 0x000fe400078e020a */
[----:B------:R-:W-:-:S07]  /*2360*/  IMAD R9, R3, R2, R9 ;  /* 0x0000000203097224 */ /* 0x000fce00078e0209 */
.L_x_34:
[----:B------:R-:W-:Y:S01]  /*2370*/  VIADD R16, R16, 0x1 ;  /* 0x0000000110107836 */ /* 0x000fe20000000000 */
[----:B------:R-:W-:Y:S01]  /*2380*/  PLOP3.LUT P1, PT, PT, PT, PT, 0x80, 0x8 ;  /* 0x000000000008781c */ /* 0x000fe20003f2f070 */
[----:B------:R-:W-:Y:S02]  /*2390*/  IMAD.IADD R15, R10, 0x1, R87 ;  /* 0x000000010a0f7824 */ /* 0x000fe400078e0257 */
[----:B------:R-:W-:Y:S01]  /*23a0*/  IMAD.IADD R14, R9, 0x1, R86 ;  /* 0x00000001090e7824 */ /* 0x000fe200078e0256 */
[----:B------:R-:W-:-:S04]  /*23b0*/  ISETP.NE.AND P0, PT, R16, 0x2, PT ;  /* 0x000000021000780c */ /* 0x000fc80003f05270 */
[----:B------:R-:W-:Y:S02]  /*23c0*/  SEL R2, RZ, 0x1, P0 ;  /* 0x00000001ff027807 */ /* 0x000fe40000000000 */
[----:B------:R-:W-:Y:S02]  /*23d0*/  SEL R16, R16, RZ, P0 ;  /* 0x000000ff10107207 */ /* 0x000fe40000000000 */
[----:B------:R-:W-:Y:S01]  /*23e0*/  LOP3.LUT R13, R13, R2, RZ, 0x3c, !PT ;  /* 0x000000020d0d7212 */ /* 0x000fe200078e3cff */
[----:B------:R-:W-:Y:S06]  /*23f0*/  @P2 BRA `(.L_x_35) ;  /* 0xfffffff000482947 */ /* 0x000fec000383ffff */
[----:B------:R-:W-:Y:S01]  /*2400*/  UIADD3 UR4, UPT, UPT, UR4, 0x18, URZ ;  /* 0x0000001804047890 */ /* 0x000fe2000fffe0ff */
[----:B------:R-:W-:-:S03]  /*2410*/  SHF.L.U32 R2, R17, 0x1f, RZ ;  /* 0x0000001f11027819 */ /* 0x000fc600000006ff */
[----:B------:R-:W-:-:S09]  /*2420*/  ULEA UR5, UR6, UR4, 0x3 ;  /* 0x0000000406057291 */ /* 0x000fd2000f8e18ff */
[----:B------:R-:W1:Y:S02]  /*2430*/  SYNCS.PHASECHK.TRANS64.TRYWAIT P0, [UR5], R2 ;  /* 0x00000002ff0075a7 */ /* 0x000e640008001105 */
[----:B-1----:R-:W-:Y:S05]  /*2440*/  @!P0 BRA `(.L_x_36) ;  /* 0x0000006c00048947 */ /* 0x002fea0003800000 */
.L_x_135:
[----:B------:R-:W-:-:S04]  /*2450*/  UIADD3 UR6, UPT, UPT, UR6, 0x1, URZ ;  /* 0x0000000106067890 */ /* 0x000fc8000fffe0ff */
[----:B------:R-:W-:-:S04]  /*2460*/  UISETP.NE.AND UP0, UPT, UR6, 0x3, UPT ;  /* 0x000000030600788c */ /* 0x000fc8000bf05270 */
[----:B------:R-:W-:Y:S02]  /*2470*/  USEL UR7, URZ, 0x1, UP0 ;  /* 0x00000001ff077887 */ /* 0x000fe40008000000 */
[----:B------:R-:W-:-:S04]  /*2480*/  USEL UR6, UR6, URZ, UP0 ;  /* 0x000000ff06067287 */ /* 0x000fc80008000000 */
[----:B------:R-:W-:Y:S01]  /*2490*/  ULEA UR5, UR6, UR4, 0x3 ;  /* 0x0000000406057291 */ /* 0x000fe2000f8e18ff */
[----:B------:R-:W-:-:S04]  /*24a0*/  LOP3.LUT R17, R17, UR7, RZ, 0x3c, !PT ;  /* 0x0000000711117c12 */ /* 0x000fc8000f8e3cff */
[----:B-1----:R-:W-:-:S04]  /*24b0*/  SHF.L.U32 R2, R17, 0x1f, RZ ;  /* 0x0000001f11027819 */ /* 0x002fc800000006ff */
[----:B------:R-:W1:Y:S02]  /*24c0*/  SYNCS.PHASECHK.TRANS64.TRYWAIT P0, [UR5], R2 ;  /* 0x00000002ff0075a7 */ /* 0x000e640008001105 */
[----:B-1----:R-:W-:Y:S05]  /*24d0*/  @!P0 BRA `(.L_x_37) ;  /* 0x0000006800f88947 */ /* 0x002fea0003800000 */
.L_x_137:
[----:B------:R-:W-:-:S04]  /*24e0*/  UIADD3 UR6, UPT, UPT, UR6, 0x1, URZ ;  /* 0x0000000106067890 */ /* 0x000fc8000fffe0ff */
[----:B------:R-:W-:-:S04]  /*24f0*/  UISETP.NE.AND UP0, UPT, UR6, 0x3, UPT ;  /* 0x000000030600788c */ /* 0x000fc8000bf05270 */
[----:B------:R-:W-:Y:S02]  /*2500*/  USEL UR5, URZ, 0x1, UP0 ;  /* 0x00000001ff057887 */ /* 0x000fe40008000000 */
[----:B------:R-:W-:-:S04]  /*2510*/  USEL UR6, UR6, URZ, UP0 ;  /* 0x000000ff06067287 */ /* 0x000fc80008000000 */
[----:B------:R-:W-:Y:S01]  /*2520*/  ULEA UR6, UR6, UR4, 0x3 ;  /* 0x0000000406067291 */ /* 0x000fe2000f8e18ff */
[----:B-1----:R-:W-:-:S04]  /*2530*/  LOP3.LUT R2, R17, UR5, RZ, 0x3c, !PT ;  /* 0x0000000511027c12 */ /* 0x002fc8000f8e3cff */
[----:B------:R-:W-:Y:S01]  /*2540*/  SHF.L.U32 R2, R2, 0x1f, RZ ;  /* 0x0000001f02027819 */ /* 0x000fe200000006ff */
[----:B----4-:R-:W-:-:S07]  /*2550*/  IMAD.U32 R0, RZ, RZ, UR6 ;  /* 0x00000006ff007e24 */ /* 0x010fce000f8e00ff */
.L_x_38:
[----:B-1----:R1:W2:Y:S02]  /*2560*/  SYNCS.PHASECHK.TRANS64.TRYWAIT P0, [R0+URZ], R2 ;  /* 0x00000002000075a7 */ /* 0x0022a400080011ff */
[----:B--2---:R-:W-:Y:S05]  /*2570*/  @!P0 NANOSLEEP.SYNCS 0x989680 ;  /* 0x009896800000895d */ /* 0x004fea0003900000 */
[----:B------:R-:W2:Y:S02]  /*2580*/  @!P0 SYNCS.PHASECHK.TRANS64 P0, [R0+URZ], R2 ;  /* 0x00000002000085a7 */ /* 0x000ea400080010ff */
[----:B--2---:R-:W-:Y:S05]  /*2590*/  @P0 EXIT ;  /* 0x000000000000094d */ /* 0x004fea0003800000 */
[----:B------:R-:W-:Y:S05]  /*25a0*/  BRA `(.L_x_38) ;  /* 0xfffffffc00ec7947 */ /* 0x000fea000383ffff */
.L_x_17:
[----:B------:R-:W-:-:S04]  /*25b0*/  UISETP.NE.AND UP1, UPT, UR37, URZ, UPT ;  /* 0x000000ff2500728c */ /* 0x000fc8000bf25270 */
[----:B------:R-:W-:-:S09]  /*25c0*/  UISETP.NE.OR UP1, UPT, UR8, 0x1, UP1 ;  /* 0x000000010800788c */ /* 0x000fd20008f25670 */
[----:B------:R-:W-:Y:S05]  /*25d0*/  BRA.U UP1, `(.L_x_39) ;  /* 0x0000000501487547 */ /* 0x000fea000b800000 */
[----:B------:R-:W-:Y:S01]  /*25e0*/  ISETP.NE.AND P2, PT, R2, RZ, PT ;  /* 0x000000ff0200720c */ /* 0x000fe20003f45270 */
[----:B------:R-:W-:Y:S01]  /*25f0*/  IMAD.MOV.U32 R12, RZ, RZ, 0x1 ;  /* 0x00000001ff0c7424 */ /* 0x000fe200078e00ff */
[----:B------:R-:W-:Y:S02]  /*2600*/  CS2R R10, SRZ ;  /* 0x00000000000a7805 */ /* 0x000fe4000001ff00 */
[----:B------:R-:W-:Y:S01]  /*2610*/  CS2R R8, SRZ ;  /* 0x0000000000087805 */ /* 0x000fe2000001ff00 */
[----:B------:R-:W-:Y:S01]  /*2620*/  UMOV UR4, 0x400 ;  /* 0x0000040000047882 */ /* 0x000fe20000000000 */
[----:B------:R-:W-:Y:S01]  /*2630*/  UMOV UR6, URZ ;  /* 0x000000ff00067c82 */ /* 0x000fe20008000000 */
[----:B------:R-:W-:-:S12]  /*2640*/  ULEA UR37, UR37, UR4, 0x18 ;  /* 0x0000000425257291 */ /* 0x000fd8000f8ec0ff */
.L_x_43:
[----:B------:R-:W-:Y:S02]  /*2650*/  LEA R0, R8, UR37, 0x3 ;  /* 0x0000002508007c11 */ /* 0x000fe4000f8e18ff */
[----:B------:R-:W-:-:S03]  /*2660*/  SHF.L.U32 R4, R9, 0x1f, RZ ;  /* 0x0000001f09047819 */ /* 0x000fc600000006ff */
[----:B------:R-:W-:Y:S01]  /*2670*/  VIADD R5, R0, 0xf0 ;  /* 0x000000f000057836 */ /* 0x000fe20000000000 */
[----:B------:R-:W1:Y:S02]  /*2680*/  SYNCS.PHASECHK.TRANS64.TRYWAIT P0, [R0+URZ+0xe0], R4 ;  /* 0x0000e004000075a7 */ /* 0x000e6400080011ff */
[----:B-1----:R-:W-:Y:S05]  /*2690*/  @!P0 BRA `(.L_x_40) ;  /* 0x0000006800a08947 */ /* 0x002fea0003800000 */
.L_x_138:
[----:B------:R-:W-:Y:S01]  /*26a0*/  ULEA UR5, UR6, UR37, 0x3 ;  /* 0x0000002506057291 */ /* 0x000fe2000f8e18ff */
[----:B-1----:R-:W-:Y:S01]  /*26b0*/  PRMT R0, RZ, 0x654, R5 ;  /* 0x00000654ff007816 */ /* 0x002fe20000000005 */
[----:B------:R-:W-:Y:S01]  /*26c0*/  @!P2 IMAD.MOV.U32 R4, RZ, RZ, 0x10 ;  /* 0x00000010ff04a424 */ /* 0x000fe200078e00ff */
[----:B------:R-:W-:Y:S01]  /*26d0*/  SHF.L.U32 R5, R12, 0x1f, RZ ;  /* 0x0000001f0c057819 */ /* 0x000fe200000006ff */
[----:B------:R-:W-:Y:S01]  /*26e0*/  UIADD3 UR4, UPT, UPT, UR5, 0x80, URZ ;  /* 0x0000008005047890 */ /* 0x000fe2000fffe0ff */
[----:B------:R1:W-:Y:S05]  /*26f0*/  SYNCS.ARRIVE.TRANS64.RED.A1T0 RZ, [R0+URZ], RZ ;  /* 0x000000ff00ff79a7 */ /* 0x0003ea00081004ff */
[----:B------:R-:W-:Y:S01]  /*2700*/  IMAD.U32 R6, RZ, RZ, UR4 ;  /* 0x00000004ff067e24 */ /* 0x000fe2000f8e00ff */
[----:B------:R-:W2:Y:S04]  /*2710*/  SYNCS.PHASECHK.TRANS64.TRYWAIT P0, [UR5+0x90], R5 ;  /* 0x00009005ff0075a7 */ /* 0x000ea80008001105 */
[----:B------:R-:W-:Y:S01]  /*2720*/  PRMT R6, R2, 0x654, R6 ;  /* 0x0000065402067816 */ /* 0x000fe20000000006 */
[----:B-12---:R-:W-:Y:S06]  /*2730*/  @!P0 BRA `(.L_x_41) ;  /* 0x00000068008c8947 */ /* 0x006fec0003800000 */
.L_x_140:
[----:B------:R-:W-:Y:S01]  /*2740*/  ULEA UR4, UR6, UR37, 0x4 ;  /* 0x0000002506047291 */ /* 0x000fe2000f8e20ff */
[----:B------:R-:W-:Y:S01]  /*2750*/  SEL R3, R6, R3, !P2 ;  /* 0x0000000306037207 */ /* 0x000fe20005000000 */
[----:B------:R-:W-:Y:S01]  /*2760*/  UIADD3 UR5, UPT, UPT, UR5, 0x80, URZ ;  /* 0x0000008005057890 */ /* 0x000fe2000fffe0ff */
[----:B-1----:R-:W-:Y:S01]  /*2770*/  LEA R0, R11, UR37, 0x3 ;  /* 0x000000250b007c11 */ /* 0x002fe2000f8e18ff */
[----:B------:R-:W-:Y:S01]  /*2780*/  UIADD3 UR4, UPT, UPT, UR4, 0x110, URZ ;  /* 0x0000011004047890 */ /* 0x000fe2000fffe0ff */
[----:B------:R1:W-:Y:S01]  /*2790*/  @!P2 SYNCS.ARRIVE.TRANS64.RED RZ, [R3+URZ], R4 ;  /* 0x0000000403ffa9a7 */ /* 0x0003e200080004ff */
[----:B------:R-:W-:Y:S01]  /*27a0*/  UIADD3 UR6, UPT, UPT, UR6, 0x1, URZ ;  /* 0x0000000106067890 */ /* 0x000fe2000fffe0ff */
[----:B------:R-:W-:-:S03]  /*27b0*/  VIADD R8, R8, 0x1 ;  /* 0x0000000108087836 */ /* 0x000fc60000000000 */
[----:B------:R-:W-:Y:S02]  /*27c0*/  UISETP.NE.AND UP0, UPT, UR6, 0x2, UPT ;  /* 0x000000020600788c */ /* 0x000fe4000bf05270 */
[----:B------:R-:W-:Y:S01]  /*27d0*/  ISETP.NE.AND P0, PT, R8, 0x2, PT ;  /* 0x000000020800780c */ /* 0x000fe20003f05270 */
[----:B------:R-:W-:Y:S06]  /*27e0*/  UGETNEXTWORKID.BROADCAST [UR4], [UR5] ;  /* 0x00000000040073ca */ /* 0x000fec0008000100 */
[----:B------:R-:W-:Y:S02]  /*27f0*/  USEL UR4, URZ, 0x1, UP0 ;  /* 0x00000001ff047887 */ /* 0x000fe40008000000 */
[----:B------:R-:W-:-:S04]  /*2800*/  USEL UR6, UR6, URZ, UP0 ;  /* 0x000000ff06067287 */ /* 0x000fc80008000000 */
[----:B------:R-:W-:Y:S02]  /*2810*/  LOP3.LUT R12, R12, UR4, RZ, 0x3c, !PT ;  /* 0x000000040c0c7c12 */ /* 0x000fe4000f8e3cff */
[----:B-1----:R-:W-:-:S04]  /*2820*/  SHF.L.U32 R4, R10, 0x1f, RZ ;  /* 0x0000001f0a047819 */ /* 0x002fc800000006ff */
[----:B------:R-:W1:Y:S02]  /*2830*/  SYNCS.PHASECHK.TRANS64.TRYWAIT P1, [R0+URZ+0x80], R4 ;  /* 0x00008004000075a7 */ /* 0x000e6400080211ff */
[----:B-1----:R-:W-:Y:S05]  /*2840*/  @!P1 BRA `(.L_x_42) ;  /* 0x0000006800609947 */ /* 0x002fea0003800000 */
.L_x_141:
[C---:B-1----:R-:W-:Y:S01]  /*2850*/  LEA R4, R11.reuse, UR37, 0x4 ;  /* 0x000000250b047c11 */ /* 0x042fe2000f8e20ff */
[----:B------:R-:W-:Y:S01]  /*2860*/  VIADD R0, R0, 0x90 ;  /* 0x0000009000007836 */ /* 0x000fe20000000000 */
[----:B------:R-:W-:Y:S01]  /*2870*/  SEL R8, R8, RZ, P0 ;  /* 0x000000ff08087207 */ /* 0x000fe20000000000 */
[----:B------:R-:W-:-:S03]  /*2880*/  VIADD R11, R11, 0x1 ;  /* 0x000000010b0b7836 */ /* 0x000fc60000000000 */
[----:B------:R-:W1:Y:S01]  /*2890*/  LDS.128 R4, [R4+0x110] ;  /* 0x0001100004047984 */ /* 0x000e620000000c00 */
[----:B------:R-:W-:Y:S02]  /*28a0*/  PRMT R0, RZ, 0x654, R0 ;  /* 0x00000654ff007816 */ /* 0x000fe40000000000 */
[C---:B------:R-:W-:Y:S01]  /*28b0*/  ISETP.NE.AND P1, PT, R11.reuse, 0x2, PT ;  /* 0x000000020b00780c */ /* 0x040fe20003f25270 */
[----:B------:R-:W-:Y:S01]  /*28c0*/  @!PT LDS RZ, [RZ] ;  /* 0x00000000fffff984 */ /* 0x000fe20000000800 */
[----:B------:R-:W-:Y:S01]  /*28d0*/  @!PT LDS RZ, [RZ] ;  /* 0x00000000fffff984 */ /* 0x000fe20000000800 */
[----:B------:R-:W-:Y:S01]  /*28e0*/  @!PT LDS RZ, [RZ] ;  /* 0x00000000fffff984 */ /* 0x000fe20000000800 */
[----:B------:R-:W-:Y:S01]  /*28f0*/  @!PT LDS RZ, [RZ] ;  /* 0x00000000fffff984 */ /* 0x000fe20000000800 */
[----:B------:R2:W-:Y:S06]  /*2900*/  MEMBAR.ALL.CTA ;  /* 0x0000000000007992 */ /* 0x0005ec0000008000 */
[----:B--2---:R-:W2:Y:S01]  /*2910*/  FENCE.VIEW.ASYNC.S ;  /* 0x00000000000073c6 */ /* 0x004ea20000000000 */
[----:B------:R-:W-:Y:S01]  /*2920*/  SEL R11, R11, RZ, P1 ;  /* 0x000000ff0b0b7207 */ /* 0x000fe20000800000 */
[----:B--2---:R2:W-:Y:S01]  /*2930*/  SYNCS.ARRIVE.TRANS64.RED.A1T0 RZ, [R0+URZ], RZ ;  /* 0x000000ff00ff79a7 */ /* 0x0045e200081004ff */
[----:B-1----:R-:W-:-:S02]  /*2940*/  LOP3.LUT P3, RZ, R6, 0x1, RZ, 0xc0, !PT ;  /* 0x0000000106ff7812 */ /* 0x002fc4000786c0ff */
[----:B------:R-:W-:-:S04]  /*2950*/  SEL R4, RZ, 0x1, P1 ;  /* 0x00000001ff047807 */ /* 0x000fc80000800000 */
[----:B------:R-:W-:Y:S02]  /*2960*/  LOP3.LUT R10, R10, R4, RZ, 0x3c, !PT ;  /* 0x000000040a0a7212 */ /* 0x000fe400078e3cff */
[----:B--2---:R-:W-:-:S04]  /*2970*/  SEL R0, RZ, 0x1, P0 ;  /* 0x00000001ff007807 */ /* 0x004fc80000000000 */
[----:B------:R-:W-:Y:S01]  /*2980*/  LOP3.LUT R9, R9, R0, RZ, 0x3c, !PT ;  /* 0x0000000009097212 */ /* 0x000fe200078e3cff */
[----:B------:R-:W-:Y:S06]  /*2990*/  @P3 BRA `(.L_x_43) ;  /* 0xfffffffc002c3947 */ /* 0x000fec000383ffff */
[----:B------:R-:W-:Y:S01]  /*29a0*/  ULEA UR5, UR6, UR37, 0x3 ;  /* 0x0000002506057291 */ /* 0x000fe2000f8e18ff */
[----:B------:R-:W-:-:S08]  /*29b0*/  SHF.L.U32 R2, R12, 0x1f, RZ ;  /* 0x0000001f0c027819 */ /* 0x000fd000000006ff */
[----:B------:R-:W1:Y:S02]  /*29c0*/  SYNCS.PHASECHK.TRANS64 P0, [UR5+0x90], R2 ;  /* 0x00009002ff0075a7 */ /* 0x000e640008001005 */
[----:B-1----:R-:W-:Y:S05]  /*29d0*/  @P0 BRA `(.L_x_44) ;  /* 0x0000000000080947 */ /* 0x002fea0003800000 */
[----:B------:R-:W1:Y:S02]  /*29e0*/  SYNCS.PHASECHK.TRANS64.TRYWAIT P0, [UR5+0x90], R2 ;  /* 0x00009002ff0075a7 */ /* 0x000e640008001105 */
[----:B-1----:R-:W-:Y:S05]  /*29f0*/  @!P0 BRA `(.L_x_45) ;  /* 0x0000006800088947 */ /* 0x002fea0003800000 */
.L_x_44:
[----:B------:R-:W-:-:S04]  /*2a00*/  UIADD3 UR4, UPT, UPT, UR6, 0x1, URZ ;  /* 0x0000000106047890 */ /* 0x000fc8000fffe0ff */
[----:B------:R-:W-:-:S04]  /*2a10*/  UISETP.NE.AND UP0, UPT, UR4, 0x2, UPT ;  /* 0x000000020400788c */ /* 0x000fc8000bf05270 */
[----:B------:R-:W-:Y:S02]  /*2a20*/  USEL UR7, URZ, 0x1, UP0 ;  /* 0x00000001ff077887 */ /* 0x000fe40008000000 */
[----:B------:R-:W-:-:S04]  /*2a30*/  USEL UR4, UR4, URZ, UP0 ;  /* 0x000000ff04047287 */ /* 0x000fc80008000000 */
[----:B------:R-:W-:Y:S01]  /*2a40*/  ULEA UR4, UR4, UR37, 0x3 ;  /* 0x0000002504047291 */ /* 0x000fe2000f8e18ff */
[----:B-1----:R-:W-:-:S04]  /*2a50*/  LOP3.LUT R2, R12, UR7, RZ, 0x3c, !PT ;  /* 0x000000070c027c12 */ /* 0x002fc8000f8e3cff */
[----:B------:R-:W-:-:S04]  /*2a60*/  SHF.L.U32 R0, R2, 0x1f, RZ ;  /* 0x0000001f02007819 */ /* 0x000fc800000006ff */
[----:B------:R-:W1:Y:S02]  /*2a70*/  SYNCS.PHASECHK.TRANS64 P0, [UR4+0x90], R0 ;  /* 0x00009000ff0075a7 */ /* 0x000e640008001004 */
[----:B-1----:R-:W-:Y:S05]  /*2a80*/  @P0 EXIT ;  /* 0x000000000000094d */ /* 0x002fea0003800000 */
[----:B------:R-:W-:Y:S02]  /*2a90*/  SHF.L.U32 R2, R2, 0x1f, RZ ;  /* 0x0000001f02027819 */ /* 0x000fe400000006ff */
[----:B------:R-:W-:-:S07]  /*2aa0*/  MOV R0, UR4 ;  /* 0x0000000400007c02 */ /* 0x000fce0008000f00 */
.L_x_46:
[----:B-1----:R1:W2:Y:S02]  /*2ab0*/  SYNCS.PHASECHK.TRANS64.TRYWAIT P0, [R0+URZ+0x90], R2 ;  /* 0x00009002000075a7 */ /* 0x0022a400080011ff */
[----:B--2---:R-:W-:Y:S05]  /*2ac0*/  @!P0 NANOSLEEP.SYNCS 0x989680 ;  /* 0x009896800000895d */ /* 0x004fea0003900000 */
[----:B------:R-:W2:Y:S02]  /*2ad0*/  @!P0 SYNCS.PHASECHK.TRANS64 P0, [R0+URZ+0x90], R2 ;  /* 0x00009002000085a7 */ /* 0x000ea400080010ff */
[----:B--2---:R-:W-:Y:S05]  /*2ae0*/  @P0 EXIT ;  /* 0x000000000000094d */ /* 0x004fea0003800000 */
[----:B------:R-:W-:Y:S05]  /*2af0*/  BRA `(.L_x_46) ;  /* 0xfffffffc00ec7947 */ /* 0x000fea000383ffff */
.L_x_39:
[----:B------:R-:W-:-:S09]  /*2b00*/  UISETP.NE.AND UP1, UPT, UR8, URZ, UPT ;  /* 0x000000ff0800728c */ /* 0x000fd2000bf25270 */
[----:B------:R-:W-:Y:S05]  /*2b10*/  BRA.U UP1, `(.L_x_47) ;  /* 0x0000001101247547 */ /* 0x000fea000b800000 */
[----:B------:R-:W-:Y:S01]  /*2b20*/  UMOV UR4, 0x40 ;  /* 0x0000004000047882 */ /* 0x000fe20000000000 */
[----:B------:R-:W-:Y:S01]  /*2b30*/  NOP ;  /* 0x0000000000007918 */ /* 0x000fe20000000000 */
[----:B------:R-:W-:Y:S01]  /*2b40*/  ULEA UR4, UR37, UR4, 0x18 ;  /* 0x0000000425047291 */ /* 0x000fe2000f8ec0ff */
[----:B------:R-:W-:Y:S02]  /*2b50*/  UMOV UR5, 0x400 ;  /* 0x0000040000057882 */ /* 0x000fe40000000000 */
[----:B------:R-:W-:-:S06]  /*2b60*/  ULEA UR37, UR37, UR5, 0x18 ;  /* 0x0000000525257291 */ /* 0x000fcc000f8ec0ff */
[----:B------:R-:W1:Y:S02]  /*2b70*/  LDS.U8 R0, [UR4+0x1c] ;  /* 0x00001c04ff007984 */ /* 0x000e640008000000 */
[----:B-1----:R-:W-:-:S13]  /*2b80*/  ISETP.NE.AND P0, PT, R0, RZ, PT ;  /* 0x000000ff0000720c */ /* 0x002fda0003f05270 */
[----:B------:R-:W-:Y:S05]  /*2b90*/  @P0 BRA `(.L_x_48) ;  /* 0x0000000000580947 */ /* 0x000fea0003800000 */
[----:B------:R-:W-:-:S13]  /*2ba0*/  ELECT P0, URZ, PT ;  /* 0x0000000000ff782f */ /* 0x000fda0003800000 */
[----:B------:R-:W-:Y:S05]  /*2bb0*/  @!P0 BRA `(.L_x_49) ;  /* 0x0000000000608947 */ /* 0x000fea0003800000 */
[----:B------:R-:W-:Y:S01]  /*2bc0*/  UMOV UR5, 0x10 ;  /* 0x0000001000057882 */ /* 0x000fe20000000000 */
[----:B------:R-:W-:Y:S01]  /*2bd0*/  HFMA2 R0, -RZ, RZ, 0, 5.9604644775390625e-08 ;  /* 0x00000001ff007431 */ /* 0x000fe200000001ff */
[----:B------:R-:W-:-:S03]  /*2be0*/  MOV R2, 0xffff ;  /* 0x0000ffff00027802 */ /* 0x000fc60000000f00 */
[----:B------:R-:W-:Y:S04]  /*2bf0*/  DEPBAR.LE SB1, 0x36 ;  /* 0x00009d800000791a */ /* 0x000fe80000000000 */
[----:B------:R-:W1:Y:S02]  /*2c00*/  UTCATOMSWS.FIND_AND_SET.ALIGN UP0, UR5, UR5 ;  /* 0x00000005000575e3 */ /* 0x000e640008000800 */
[----:B-1----:R-:W-:Y:S01]  /*2c10*/  MOV R3, UR5 ;  /* 0x0000000500037c02 */ /* 0x002fe20008000f00 */
[----:B------:R-:W-:Y:S06]  /*2c20*/  BRA.U UP0, `(.L_x_50) ;  /* 0x0000000100187547 */ /* 0x000fec000b800000 */
.L_x_51:
[----:B------:R-:W-:Y:S05]  /*2c30*/  NANOSLEEP 0x64 ;  /* 0x000000640000795d */ /* 0x000fea0003800000 */
[----:B------:R-:W-:-:S05]  /*2c40*/  UMOV UR5, 0x10 ;  /* 0x0000001000057882 */ /* 0x000fca0000000000 */
[----:B------:R-:W-:Y:S04]  /*2c50*/  DEPBAR.LE SB1, 0x36 ;  /* 0x00009d800000791a */ /* 0x000fe80000000000 */
[----:B------:R-:W1:Y:S02]  /*2c60*/  UTCATOMSWS.FIND_AND_SET.ALIGN UP0, UR5, UR5 ;  /* 0x00000005000575e3 */ /* 0x000e640008000800 */
[----:B-1----:R-:W-:Y:S01]  /*2c70*/  MOV R3, UR5 ;  /* 0x0000000500037c02 */ /* 0x002fe20008000f00 */
[----:B------:R-:W-:Y:S05]  /*2c80*/  BRA.U !UP0, `(.L_x_51) ;  /* 0xfffffffd08e87547 */ /* 0x000fea000b83ffff */
.L_x_50:
[-C--:B------:R-:W-:Y:S02]  /*2c90*/  SHF.L.U32 R2, R2, R3.reuse, RZ ;  /* 0x0000000302027219 */ /* 0x080fe400000006ff */
[----:B------:R-:W-:Y:S01]  /*2ca0*/  SHF.L.U32 R0, R0, R3, RZ ;  /* 0x0000000300007219 */ /* 0x000fe200000006ff */
[----:B------:R-:W-:Y:S02]  /*2cb0*/  IMAD.SHL.U32 R3, R3, 0x20, RZ ;  /* 0x0000002003037824 */ /* 0x000fe400078e00ff */
[----:B------:R1:W-:Y:S04]  /*2cc0*/  ATOMS.OR RZ, [UR4+0x14], R2 ;  /* 0x00001402ffff798c */ /* 0x0003e8000b000004 */
[----:B------:R1:W-:Y:S04]  /*2cd0*/  ATOMS.OR RZ, [UR4+0x18], R0 ;  /* 0x00001800ffff798c */ /* 0x0003e8000b000004 */
[----:B------:R1:W-:Y:S01]  /*2ce0*/  STS [UR37+0x130], R3 ;  /* 0x00013003ff007988 */ /* 0x0003e20008000825 */
[----:B------:R-:W-:Y:S05]  /*2cf0*/  BRA `(.L_x_49) ;  /* 0x0000000000107947 */ /* 0x000fea0003800000 */
.L_x_48:
[----:B------:R-:W-:Y:S02]  /*2d00*/  MOV R0, 0xffffffff ;  /* 0xffffffff00007802 */ /* 0x000fe40000000f00 */
[----:B------:R-:W-:-:S03]  /*2d10*/  MOV R2, 0x2d40 ;  /* 0x00002d4000027802 */ /* 0x000fc60000000f00 */
[----:B------:R1:W-:Y:S04]  /*2d20*/  STS [UR37+0x130], R0 ;  /* 0x00013000ff007988 */ /* 0x0003e80008000825 */
[----:B-1-3-5:R-:W-:Y:S05]  /*2d30*/  CALL.REL.NOINC `($__internal_1_$__cuda_sm10x_tcgen05_guardrail_trap_phase_invalid_during_alloc) ;  /* 0x0000006c00507944 */ /* 0x02afea0003c00000 */
.L_x_49:
[----:B------:R-:W-:Y:S05]  /*2d40*/  WARPSYNC.ALL ;  /* 0x0000000000007948 */ /* 0x000fea0003800000 */
[----:B------:R-:W2:Y:S01]  /*2d50*/  S2UR UR5, SR_CgaCtaId ;  /* 0x00000000000579c3 */ /* 0x000ea20000008800 */
[----:B------:R-:W-:Y:S01]  /*2d60*/  UMOV UR4, 0x400 ;  /* 0x0000040000047882 */ /* 0x000fe20000000000 */
[----:B------:R-:W-:-:S06]  /*2d70*/  NOP ;  /* 0x0000000000007918 */ /* 0x000fcc0000000000 */
[----:B------:R-:W-:Y:S06]  /*2d80*/  BAR.ARV 0x6, 0xa0 ;  /* 0x0182800000007b1d */ /* 0x000fec0000002000 */
[----:B------:R-:W4:Y:S01]  /*2d90*/  LDCU UR7, c[0x0][0x38c] ;  /* 0x00007180ff0777ac */ /* 0x000f220008000800 */
[----:B------:R-:W-:Y:S01]  /*2da0*/  IMAD.MOV.U32 R11, RZ, RZ, 0x1 ;  /* 0x00000001ff0b7424 */ /* 0x000fe200078e00ff */
[----:B------:R-:W-:Y:S01]  /*2db0*/  CS2R R8, SRZ ;  /* 0x0000000000087805 */ /* 0x000fe2000001ff00 */
[----:B------:R-:W-:Y:S01]  /*2dc0*/  IMAD.MOV.U32 R10, RZ, RZ, RZ ;  /* 0x000000ffff0a7224 */ /* 0x000fe200078e00ff */
[----:B------:R-:W3:Y:S01]  /*2dd0*/  LDCU UR6, c[0x0][0x38c] ;  /* 0x00007180ff0677ac */ /* 0x000ee20008000800 */
[----:B------:R-:W-:Y:S01]  /*2de0*/  UMOV UR15, URZ ;  /* 0x000000ff000f7c82 */ /* 0x000fe20008000000 */
[----:B------:R-:W-:Y:S01]  /*2df0*/  UMOV UR14, URZ ;  /* 0x000000ff000e7c82 */ /* 0x000fe20008000000 */
[----:B--2---:R-:W-:Y:S01]  /*2e00*/  ULEA UR5, UR5, UR4, 0x18 ;  /* 0x0000000405057291 */ /* 0x004fe2000f8ec0ff */
[----:B------:R-:W-:Y:S01]  /*2e10*/  UMOV UR32, 0x0 ;  /* 0x0000000000207882 */ /* 0x000fe20000000000 */
[----:B------:R-:W-:-:S02]  /*2e20*/  UMOV UR33, 0x8208490 ;  /* 0x0820849000217882 */ /* 0x000fc40000000000 */
[----:B------:R-:W-:Y:S02]  /*2e30*/  UIADD3 UR9, UPT, UPT, UR5, 0x8400, URZ ;  /* 0x0000840005097890 */ /* 0x000fe4000fffe0ff */
[----:B------:R-:W-:Y:S02]  /*2e40*/  UIADD3 UR10, UPT, UPT, UR5, 0x20400, URZ ;  /* 0x00020400050a7890 */ /* 0x000fe4000fffe0ff */
[----:B----4-:R-:W-:Y:S01]  /*2e50*/  UIADD3 UR7, UPT, UPT, UR7, 0x7f, URZ ;  /* 0x0000007f07077890 */ /* 0x010fe2000fffe0ff */
[----:B-1----:R-:W1:Y:S01]  /*2e60*/  LDS R0, [UR5+0x130] ;  /* 0x00013005ff007984 */ /* 0x002e620008000800 */
[----:B------:R-:W-:Y:S02]  /*2e70*/  USHF.R.U32.HI UR9, URZ, 0x4, UR9 ;  /* 0x00000004ff097899 */ /* 0x000fe40008011609 */
[----:B------:R-:W-:Y:S02]  /*2e80*/  USHF.R.S32.HI UR4, URZ, 0x1f, UR7 ;  /* 0x0000001fff047899 */ /* 0x000fe40008011407 */
[----:B------:R-:W-:-:S02]  /*2e90*/  USHF.R.U32.HI UR10, URZ, 0x4, UR10 ;  /* 0x00000004ff0a7899 */ /* 0x000fc4000801160a */
[----:B------:R-:W-:Y:S02]  /*2ea0*/  ULEA.HI UR4, UR4, UR7, URZ, 0x7 ;  /* 0x0000000704047291 */ /* 0x000fe4000f8f38ff */
[----:B------:R-:W-:Y:S02]  /*2eb0*/  ULOP3.LUT UR9, UR9, 0x3fff, URZ, 0xc0, !UPT ;  /* 0x00003fff09097892 */ /* 0x000fe4000f8ec0ff */
[----:B------:R-:W-:Y:S02]  /*2ec0*/  USHF.R.S32.HI UR4, URZ, 0x7, UR4 ;  /* 0x00000007ff047899 */ /* 0x000fe40008011404 */
[----:B------:R-:W-:Y:S02]  /*2ed0*/  ULOP3.LUT UR10, UR10, 0x3fff, URZ, 0xc0, !UPT ;  /* 0x00003fff0a0a7892 */ /* 0x000fe4000f8ec0ff */
[----:B------:R-:W-:Y:S01]  /*2ee0*/  UISETP.LT.AND UP0, UPT, UR4, 0x1, UPT ;  /* 0x000000010400788c */ /* 0x000fe2000bf01270 */
[----:B------:R-:W-:Y:S01]  /*2ef0*/  UMOV UR30, 0x0 ;  /* 0x00000000001e7882 */ /* 0x000fe20000000000 */
[----:B------:R-:W-:-:S02]  /*2f00*/  UMOV UR31, 0x8208490 ;  /* 0x08208490001f7882 */ /* 0x000fc40000000000 */
[----:B------:R-:W-:Y:S01]  /*2f10*/  USEL UR8, UR4, 0x1, !UP0 ;  /* 0x0000000104087887 */ /* 0x000fe2000c000000 */
[----:B------:R-:W-:Y:S01]  /*2f20*/  UMOV UR28, 0x0 ;  /* 0x00000000001c7882 */ /* 0x000fe20000000000 */
[----:B------:R-:W-:Y:S01]  /*2f30*/  UMOV UR29, 0x8208490 ;  /* 0x08208490001d7882 */ /* 0x000fe20000000000 */
[----:B------:R-:W-:Y:S01]  /*2f40*/  UMOV UR26, 0x0 ;  /* 0x00000000001a7882 */ /* 0x000fe20000000000 */
[----:B------:R-:W-:Y:S01]  /*2f50*/  UMOV UR27, 0x8208490 ;  /* 0x08208490001b7882 */ /* 0x000fe20000000000 */
[----:B------:R-:W-:Y:S01]  /*2f60*/  UMOV UR24, 0x0 ;  /* 0x0000000000187882 */ /* 0x000fe20000000000 */
[----:B------:R-:W-:Y:S01]  /*2f70*/  UMOV UR25, 0x8208490 ;  /* 0x0820849000197882 */ /* 0x000fe20000000000 */
[----:B------:R-:W-:Y:S01]  /*2f80*/  UMOV UR22, 0x0 ;  /* 0x0000000000167882 */ /* 0x000fe20000000000 */
[----:B------:R-:W-:Y:S01]  /*2f90*/  UMOV UR23, 0x8208490 ;  /* 0x0820849000177882 */ /* 0x000fe20000000000 */
[----:B------:R-:W-:Y:S02]  /*2fa0*/  ULOP3.LUT UR9, UR9, 0x4000000, URZ, 0xfc, !UPT ;  /* 0x0400000009097892 */ /* 0x000fe4000f8efcff */
[----:B------:R-:W-:-:S02]  /*2fb0*/  ULOP3.LUT UR10, UR10, 0x10000, URZ, 0xfc, !UPT ;  /* 0x000100000a0a7892 */ /* 0x000fc4000f8efcff */
[----:B------:R-:W-:Y:S02]  /*2fc0*/  UIADD3 UR8, UPT, UPT, -UR8, URZ, URZ ;  /* 0x000000ff08087290 */ /* 0x000fe4000fffe1ff */
[----:B---3--:R-:W-:Y:S01]  /*2fd0*/  UISETP.GE.AND UP3, UPT, UR6, 0x1, UPT ;  /* 0x000000010600788c */ /* 0x008fe2000bf66270 */
[----:B------:R-:W-:Y:S01]  /*2fe0*/  UMOV UR20, 0x0 ;  /* 0x0000000000147882 */ /* 0x000fe20000000000 */
[----:B------:R-:W-:Y:S01]  /*2ff0*/  UMOV UR21, 0x8208490 ;  /* 0x0820849000157882 */ /* 0x000fe20000000000 */
[----:B------:R-:W-:Y:S01]  /*3000*/  UMOV UR18, 0x0 ;  /* 0x0000000000127882 */ /* 0x000fe20000000000 */
[----:B-1----:R-:W-:Y:S01]  /*3010*/  R2UR UR16, R0 ;  /* 0x00000000001072ca */ /* 0x002fe200000e0000 */
[----:B------:R-:W-:-:S14]  /*3020*/  UMOV UR19, 0x8208490 ;  /* 0x0820849000137882 */ /* 0x000fdc0000000000 */
.L_x_58:
[----:B------:R-:W-:Y:S02]  /*3030*/  LEA R0, R10, UR5, 0x3 ;  /* 0x000000050a007c11 */ /* 0x000fe4000f8e18ff */
[----:B------:R-:W-:Y:S02]  /*3040*/  SHF.L.U32 R2, R9, 0x1f, RZ ;  /* 0x0000001f09027819 */ /* 0x000fe400000006ff */
[----:B------:R-:W-:Y:S01]  /*3050*/  PLOP3.LUT P0, PT, PT, PT, UP3, 0x80, 0x8 ;  /* 0x000000000008781c */ /* 0x000fe20003f0f038 */
[----:B------:R-:W-:Y:S01]  /*3060*/  VIADD R3, R0, 0x90 ;  /* 0x0000009000037836 */ /* 0x000fe20000000000 */
[----:B-1----:R-:W1:Y:S02]  /*3070*/  SYNCS.PHASECHK.TRANS64.TRYWAIT P1, [R0+URZ+0x80], R2 ;  /* 0x00008002000075a7 */ /* 0x002e6400080211ff */
[----:B-1-3--:R-:W-:Y:S09]  /*3080*/  @!P1 BRA `(.L_x_52) ;  /* 0x00000060007c9947 */ /* 0x00aff20003800000 */
.L_x_143:
[----:B------:R-:W-:Y:S01]  /*3090*/  LEA R4, R10, UR5, 0x4 ;  /* 0x000000050a047c11 */ /* 0x000fe2000f8e20ff */
[----:B------:R-:W-:Y:S01]  /*30a0*/  @UP3 ULEA UR7, UR14, UR5, 0x3 ;  /* 0x000000050e073291 */ /* 0x000fe2000f8e18ff */
[----:B------:R-:W-:Y:S01]  /*30b0*/  PLOP3.LUT P2, PT, PT, PT, PT, 0x80, 0x8 ;  /* 0x000000000008781c */ /* 0x000fe20003f4f070 */
[----:B------:R-:W-:Y:S01]  /*30c0*/  ULEA UR6, UR15, UR5, 0x3 ;  /* 0x000000050f067291 */ /* 0x000fe2000f8e18ff */
[----:B------:R-:W-:Y:S02]  /*30d0*/  PRMT R3, RZ, 0x654, R3 ;  /* 0x00000654ff037816 */ /* 0x000fe40000000003 */
[----:B------:R-:W2:Y:S01]  /*30e0*/  LDS.128 R4, [R4+0x110] ;  /* 0x0001100004047984 */ /* 0x000ea20000000c00 */
[----:B-1----:R-:W-:Y:S02]  /*30f0*/  @P0 SHF.L.U32 R2, R8, 0x1f, RZ ;  /* 0x0000001f08020819 */ /* 0x002fe400000006ff */
[----:B------:R-:W-:Y:S01]  /*3100*/  SHF.L.U32 R0, R11, 0x1f, RZ ;  /* 0x0000001f0b007819 */ /* 0x000fe200000006ff */
[----:B------:R-:W-:Y:S01]  /*3110*/  @!PT LDS RZ, [RZ] ;  /* 0x00000000fffff984 */ /* 0x000fe20000000800 */
[----:B------:R-:W-:Y:S01]  /*3120*/  @!PT LDS RZ, [RZ] ;  /* 0x00000000fffff984 */ /* 0x000fe20000000800 */
[----:B------:R-:W-:Y:S01]  /*3130*/  @!PT LDS RZ, [RZ] ;  /* 0x00000000fffff984 */ /* 0x000fe20000000800 */
[----:B------:R-:W-:Y:S01]  /*3140*/  @!PT LDS RZ, [RZ] ;  /* 0x00000000fffff984 */ /* 0x000fe20000000800 */
[----:B------:R1:W-:Y:S06]  /*3150*/  MEMBAR.ALL.CTA ;  /* 0x0000000000007992 */ /* 0x0003ec0000008000 */
[----:B-1----:R-:W1:Y:S02]  /*3160*/  FENCE.VIEW.ASYNC.S ;  /* 0x00000000000073c6 */ /* 0x002e640000000000 */
[----:B-1----:R1:W-:Y:S01]  /*3170*/  SYNCS.ARRIVE.TRANS64.RED.A1T0 RZ, [R3+URZ], RZ ;  /* 0x000000ff03ff79a7 */ /* 0x0023e200081004ff */
[----:B------:R1:W3:Y:S01]  /*3180*/  @P0 SYNCS.PHASECHK.TRANS64.TRYWAIT P2, [UR7], R2 ;  /* 0x00000002ff0005a7 */ /* 0x0002e20008041107 */
[----:B------:R-:W-:Y:S01]  /*3190*/  ULEA UR7, UR15, UR16, 0x7 ;  /* 0x000000100f077291 */ /* 0x000fe2000f8e38ff */
[----:B--2---:R-:W-:Y:S01]  /*31a0*/  LOP3.LUT P1, RZ, R6, 0x1, RZ, 0xc0, !PT ;  /* 0x0000000106ff7812 */ /* 0x004fe2000782c0ff */
[----:B------:R-:W2:Y:S02]  /*31b0*/  SYNCS.PHASECHK.TRANS64.TRYWAIT P0, [UR6+0xc0], R0 ;  /* 0x0000c000ff0075a7 */ /* 0x000ea40008001106 */
[----:B-123--:R-:W-:Y:S10]  /*31c0*/  @!P0 BRA `(.L_x_53) ;  /* 0x0000006000408947 */ /* 0x00eff40003800000 */
.L_x_145:
[----:B------:R-:W-:Y:S01]  /*31d0*/  IADD3 R10, PT, PT, R10, 0x1, RZ ;  /* 0x000000010a0a7810 */ /* 0x000fe20007ffe0ff */
[----:B------:R-:W-:Y:S06]  /*31e0*/  BRA.U !UP3, `(.L_x_54) ;  /* 0x000000050b107547 */ /* 0x000fec000b800000 */
[----:B------:R-:W-:Y:S01]  /*31f0*/  UPLOP3.LUT UP4, UPT, UPT, UPT, UPT, 0x40, 0x4 ;  /* 0x000000000004789c */ /* 0x000fe20003f8e870 */
[----:B------:R-:W-:Y:S01]  /*3200*/  UMOV UR13, UR8 ;  /* 0x00000008000d7c82 */ /* 0x000fe20008000000 */
[----:B------:R-:W-:Y:S01]  /*3210*/  UMOV UR12, UR4 ;  /* 0x00000004000c7c82 */ /* 0x000fe20008000000 */
[----:B------:R-:W-:-:S08]  /*3220*/  UMOV UR17, UR14 ;  /* 0x0000000e00117c82 */ /* 0x000fd00008000000 */
.L_x_57:
[----:B------:R-:W-:Y:S02]  /*3230*/  UIADD3 UR13, UPT, UPT, UR13, 0x1, URZ ;  /* 0x000000010d0d7890 */ /* 0x000fe4000fffe0ff */
[----:B--2---:R-:W-:Y:S02]  /*3240*/  ULEA UR11, UR17, UR5, 0x3 ;  /* 0x00000005110b7291 */ /* 0x004fe4000f8e18ff */
[----:B------:R-:W-:Y:S01]  /*3250*/  UISETP.NE.AND UP0, UPT, UR13, URZ, UPT ;  /* 0x000000ff0d00728c */ /* 0x000fe2000bf05270 */
[----:B---3--:R-:W-:Y:S10]  /*3260*/  @P2 BRA `(.L_x_55) ;  /* 0x00000000000c2947 */ /* 0x008ff40003800000 */
[----:B-1----:R-:W-:Y:S04]  /*3270*/  SHF.L.U32 R2, R8, 0x1f, RZ ;  /* 0x0000001f08027819 */ /* 0x002fe800000006ff */
[----:B------:R-:W1:Y:S02]  /*3280*/  SYNCS.PHASECHK.TRANS64.TRYWAIT P0, [UR11], R2 ;  /* 0x00000002ff0075a7 */ /* 0x000e64000800110b */
[----:B-1----:R-:W-:Y:S05]  /*3290*/  @!P0 BRA `(.L_x_56) ;  /* 0x0000006000248947 */ /* 0x002fea0003800000 */
.L_x_55:
[----:B------:R-:W-:Y:S01]  /*32a0*/  UISETP.NE.AND UP1, UPT, UR12, 0x1, UPT ;  /* 0x000000010c00788c */ /* 0x000fe2000bf25270 */
[----:B------:R-:W-:Y:S01]  /*32b0*/  PLOP3.LUT P2, PT, PT, PT, PT, 0x80, 0x8 ;  /* 0x000000000008781c */ /* 0x000fe20003f4f070 */
[----:B------:R-:W-:Y:S02]  /*32c0*/  UIADD3 UR14, UPT, UPT, UR17, 0x1, URZ ;  /* 0x00000001110e7890 */ /* 0x000fe4000fffe0ff */
[----:B------:R-:W-:Y:S02]  /*32d0*/  ULEA UR64, UR17, UR10, 0xb ;  /* 0x0000000a11407291 */ /* 0x000fe4000f8e58ff */
[----:B------:R-:W-:Y:S01]  /*32e0*/  UISETP.NE.AND UP2, UPT, UR14, 0x3, UPT ;  /* 0x000000030e00788c */ /* 0x000fe2000bf45270 */
[----:B------:R-:W-:Y:S01]  /*32f0*/  PLOP3.LUT P0, PT, PT, PT, UP1, 0x80, 0x8 ;  /* 0x000000000008781c */ /* 0x000fe20003f0f018 */
[----:B------:R-:W-:Y:S02]  /*3300*/  ULEA UR62, UR17, UR9, 0xb ;  /* 0x00000009113e7291 */ /* 0x000fe4000f8e58ff */
[----:B------:R-:W-:Y:S02]  /*3310*/  USEL UR35, URZ, 0x1, UP2 ;  /* 0x00000001ff237887 */ /* 0x000fe40009000000 */
[----:B------:R-:W-:Y:S02]  /*3320*/  USEL UR14, UR14, URZ, UP2 ;  /* 0x000000ff0e0e7287 */ /* 0x000fe40009000000 */
[----:B------:R-:W-:Y:S02]  /*3330*/  UIADD3 UR60, UPT, UPT, UR64, 0x2, URZ ;  /* 0x00000002403c7890 */ /* 0x000fe4000fffe0ff */
[----:B------:R-:W-:Y:S01]  /*3340*/  @UP1 ULEA UR34, UR14, UR5, 0x3 ;  /* 0x000000050e221291 */ /* 0x000fe2000f8e18ff */
[----:B------:R-:W-:Y:S01]  /*3350*/  LOP3.LUT R8, R8, UR35, RZ, 0x3c, !PT ;  /* 0x0000002308087c12 */ /* 0x000fe2000f8e3cff */
[----:B------:R-:W-:Y:S02]  /*3360*/  UIADD3 UR58, UPT, UPT, UR62, 0x80, URZ ;  /* 0x000000803e3a7890 */ /* 0x000fe4000fffe0ff */
[----:B------:R-:W-:Y:S01]  /*3370*/  UIADD3 UR56, UPT, UPT, UR64, 0x4, URZ ;  /* 0x0000000440387890 */ /* 0x000fe2000fffe0ff */
[----:B-1----:R-:W-:Y:S01]  /*3380*/  @P0 SHF.L.U32 R0, R8, 0x1f, RZ ;  /* 0x0000001f08000819 */ /* 0x002fe200000006ff */
[----:B------:R-:W-:Y:S02]  /*3390*/  UIADD3 UR54, UPT, UPT, UR62, 0x100, URZ ;  /* 0x000001003e367890 */ /* 0x000fe4000fffe0ff */
[----:B------:R-:W-:Y:S01]  /*33a0*/  UIADD3 UR52, UPT, UPT, UR64, 0x6, URZ ;  /* 0x0000000640347890 */ /* 0x000fe2000fffe0ff */
[----:B------:R2:W3:Y:S01]  /*33b0*/  @P0 SYNCS.PHASECHK.TRANS64.TRYWAIT P2, [UR34], R0 ;  /* 0x00000000ff0005a7 */ /* 0x0004e20008041122 */
[----:B------:R-:W-:Y:S02]  /*33c0*/  UIADD3 UR50, UPT, UPT, UR62, 0x180, URZ ;  /* 0x000001803e327890 */ /* 0x000fe4000fffe0ff */
        /* <DEDUP_REMOVED lines=9> */
[----:B------:R-:W-:Y:S01]  /*3460*/  UIADD3 UR12, UPT, UPT, UR12, -0x1, URZ ;  /* 0xffffffff0c0c7890 */ /* 0x000fe2000fffe0ff */
[----:B------:R-:W-:Y:S01]  /*3470*/  UMOV UR65, 0x40004040 ;  /* 0x4000404000417882 */ /* 0x000fe20000000000 */
[----:B------:R-:W-:Y:S01]  /*3480*/  UMOV UR63, 0x40004040 ;  /* 0x40004040003f7882 */ /* 0x000fe20000000000 */
[----:B------:R-:W-:Y:S01]  /*3490*/  UMOV UR61, 0x40004040 ;  /* 0x40004040003d7882 */ /* 0x000fe20000000000 */
[----:B------:R2:W-:Y:S01]  /*34a0*/  UTCHMMA gdesc[UR62], gdesc[UR64], tmem[UR7], tmem[UR32], idesc[UR33], UP4 ;  /* 0x00ff20403e0075ea */ /* 0x0005e2000a000007 */
[----:B------:R-:W-:Y:S01]  /*34b0*/  UPLOP3.LUT UP4, UPT, UPT, UPT, UPT, 0x80, 0x8 ;  /* 0x000000000008789c */ /* 0x000fe20003f8f070 */
[----:B------:R-:W-:Y:S01]  /*34c0*/  UMOV UR59, 0x40004040 ;  /* 0x40004040003b7882 */ /* 0x000fe20000000000 */
[----:B------:R-:W-:Y:S01]  /*34d0*/  UMOV UR57, 0x40004040 ;  /* 0x4000404000397882 */ /* 0x000fe20000000000 */
[----:B------:R2:W-:Y:S01]  /*34e0*/  UTCHMMA gdesc[UR58], gdesc[UR60], tmem[UR7], tmem[UR30], idesc[UR31], UPT ;  /* 0x00ff1e3c3a0075ea */ /* 0x0005e2000b800007 */
        /* <DEDUP_REMOVED lines=14> */
[----:B------:R-:W-:Y:S01]  /*35d0*/  UMOV UR35, 0x40004040 ;  /* 0x4000404000237882 */ /* 0x000fe20000000000 */
[----:B------:R2:W-:Y:S01]  /*35e0*/  UTCHMMA gdesc[UR38], gdesc[UR40], tmem[UR7], tmem[UR20], idesc[UR21], UPT ;  /* 0x00ff1428260075ea */ /* 0x0005e2000b800007 */
[----:B------:R2:W-:Y:S01]  /*35f0*/  UTCHMMA gdesc[UR34], gdesc[UR36], tmem[UR7], tmem[UR18], idesc[UR19], UPT ;  /* 0x00ff1224220075ea */ /* 0x0005e2000b800007 */
[----:B------:R2:W-:Y:S01]  /*3600*/  UTCBAR [UR11], URZ ;  /* 0x000000ff0b0073e9 */ /* 0x0005e200080000ff */
[----:B------:R-:W-:Y:S01]  /*3610*/  UMOV UR17, UR14 ;  /* 0x0000000e00117c82 */ /* 0x000fe20008000000 */
[----:B------:R-:W-:Y:S05]  /*3620*/  BRA.U UP0, `(.L_x_57) ;  /* 0xfffffffd00007547 */ /* 0x000fea000b83ffff */
.L_x_54:
[----:B------:R-:W-:Y:S01]  /*3630*/  UIADD3 UR15, UPT, UPT, UR15, 0x1, URZ ;  /* 0x000000010f0f7890 */ /* 0x000fe2000fffe0ff */
[C---:B------:R-:W-:Y:S01]  /*3640*/  ISETP.NE.AND P0, PT, R10.reuse, 0x2, PT ;  /* 0x000000020a00780c */ /* 0x040fe20003f05270 */
[----:B--2---:R-:W-:Y:S02]  /*3650*/  UIADD3 UR7, UPT, UPT, UR6, 0xa0, URZ ;  /* 0x000000a006077890 */ /* 0x004fe4000fffe0ff */
[----:B------:R-:W-:Y:S01]  /*3660*/  UISETP.NE.AND UP0, UPT, UR15, 0x4, UPT ;  /* 0x000000040f00788c */ /* 0x000fe2000bf05270 */
[----:B-1----:R-:W-:Y:S02]  /*3670*/  SEL R0, RZ, 0x1, P0 ;  /* 0x00000001ff007807 */ /* 0x002fe40000000000 */
[----:B------:R-:W-:Y:S01]  /*3680*/  SEL R10, R10, RZ, P0 ;  /* 0x000000ff0a0a7207 */ /* 0x000fe20000000000 */
[----:B------:R-:W-:Y:S01]  /*3690*/  USEL UR6, URZ, 0x1, UP0 ;  /* 0x00000001ff067887 */ /* 0x000fe20008000000 */
[----:B------:R-:W-:Y:S01]  /*36a0*/  LOP3.LUT R9, R9, R0, RZ, 0x3c, !PT ;  /* 0x0000000009097212 */ /* 0x000fe200078e3cff */
[----:B------:R-:W-:Y:S01]  /*36b0*/  USEL UR15, UR15, URZ, UP0 ;  /* 0x000000ff0f0f7287 */ /* 0x000fe20008000000 */
[----:B------:R1:W-:Y:S03]  /*36c0*/  UTCBAR [UR7], URZ ;  /* 0x000000ff070073e9 */ /* 0x0003e600080000ff */
[----:B------:R-:W-:Y:S01]  /*36d0*/  LOP3.LUT R11, R11, UR6, RZ, 0x3c, !PT ;  /* 0x000000060b0b7c12 */ /* 0x000fe2000f8e3cff */
[----:B------:R-:W-:Y:S07]  /*36e0*/  @P1 BRA `(.L_x_58) ;  /* 0xfffffff800501947 */ /* 0x000fee000383ffff */
[----:B------:R-:W2:Y:S01]  /*36f0*/  S2UR UR4, SR_CgaCtaId ;  /* 0x00000000000479c3 */ /* 0x000ea20000008800 */
[----:B------:R-:W-:Y:S01]  /*3700*/  ELECT P0, URZ, PT ;  /* 0x0000000000ff782f */ /* 0x000fe20003800000 */
[----:B------:R-:W-:Y:S01]  /*3710*/  IMAD.MOV.U32 R0, RZ, RZ, 0x1 ;  /* 0x00000001ff007424 */ /* 0x000fe200078e00ff */
[----:B------:R-:W-:Y:S01]  /*3720*/  UIADD3 UR5, UPT, UPT, UR5, 0xc0, URZ ;  /* 0x000000c005057890 */ /* 0x000fe2000fffe0ff */
[----:B------:R-:W-:Y:S01]  /*3730*/  SHF.L.U32 R2, R11, 0x1f, RZ ;  /* 0x0000001f0b027819 */ /* 0x000fe200000006ff */
[----:B------:R-:W-:-:S03]  /*3740*/  UMOV UR6, 0x40 ;  /* 0x0000004000067882 */ /* 0x000fc60000000000 */
[----:B------:R-:W-:Y:S01]  /*3750*/  UVIRTCOUNT.DEALLOC.SMPOOL 0x80 ;  /* 0x000000800000784c */ /* 0x000fe20000000000 */
[----:B--2---:R-:W-:Y:S02]  /*3760*/  ULEA UR4, UR4, UR6, 0x18 ;  /* 0x0000000604047291 */ /* 0x004fe4000f8ec0ff */
[----:B------:R-:W-:-:S07]  /*3770*/  ULEA UR6, UR15, UR5, 0x3 ;  /* 0x000000050f067291 */ /* 0x000fce000f8e18ff */
[----:B------:R2:W-:Y:S02]  /*3780*/  @P0 STS.U8 [UR4+0x1c], R0 ;  /* 0x00001c00ff000988 */ /* 0x0005e40008000004 */
[----:B------:R-:W4:Y:S02]  /*3790*/  SYNCS.PHASECHK.TRANS64.TRYWAIT P0, [UR6], R2 ;  /* 0x00000002ff0075a7 */ /* 0x000f240008001106 */
[----:B--2-4-:R-:W-:Y:S05]  /*37a0*/  @!P0 BRA `(.L_x_59) ;  /* 0x0000005800f88947 */ /* 0x014fea0003800000 */
.L_x_148:
[----:B-1----:R-:W-:-:S04]  /*37b0*/  UIADD3 UR7, UPT, UPT, UR15, 0x1, URZ ;  /* 0x000000010f077890 */ /* 0x002fc8000fffe0ff */
[----:B------:R-:W-:-:S04]  /*37c0*/  UISETP.NE.AND UP0, UPT, UR7, 0x4, UPT ;  /* 0x000000040700788c */ /* 0x000fc8000bf05270 */
[----:B------:R-:W-:Y:S02]  /*37d0*/  USEL UR8, URZ, 0x1, UP0 ;  /* 0x00000001ff087887 */ /* 0x000fe40008000000 */
[----:B------:R-:W-:-:S04]  /*37e0*/  USEL UR7, UR7, URZ, UP0 ;  /* 0x000000ff07077287 */ /* 0x000fc80008000000 */
[----:B------:R-:W-:Y:S01]  /*37f0*/  ULEA UR6, UR7, UR5, 0x3 ;  /* 0x0000000507067291 */ /* 0x000fe2000f8e18ff */
[----:B--2---:R-:W-:-:S04]  /*3800*/  LOP3.LUT R2, R11, UR8, RZ, 0x3c, !PT ;  /* 0x000000080b027c12 */ /* 0x004fc8000f8e3cff */
[----:B------:R-:W-:-:S04]  /*3810*/  SHF.L.U32 R3, R2, 0x1f, RZ ;  /* 0x0000001f02037819 */ /* 0x000fc800000006ff */
[----:B------:R-:W1:Y:S02]  /*3820*/  SYNCS.PHASECHK.TRANS64.TRYWAIT P0, [UR6], R3 ;  /* 0x00000003ff0075a7 */ /* 0x000e640008001106 */
[----:B-1----:R-:W-:Y:S05]  /*3830*/  @!P0 BRA `(.L_x_60) ;  /* 0x0000005800ec8947 */ /* 0x002fea0003800000 */
.L_x_150:
        /* <DEDUP_REMOVED lines=9> */
.L_x_152:
[----:B------:R-:W-:-:S04]  /*38d0*/  UIADD3 UR7, UPT, UPT, UR7, 0x1, URZ ;  /* 0x0000000107077890 */ /* 0x000fc8000fffe0ff */
[----:B------:R-:W-:-:S04]  /*38e0*/  UISETP.NE.AND UP0, UPT, UR7, 0x4, UPT ;  /* 0x000000040700788c */ /* 0x000fc8000bf05270 */
[----:B------:R-:W-:Y:S02]  /*38f0*/  USEL UR6, URZ, 0x1, UP0 ;  /* 0x00000001ff067887 */ /* 0x000fe40008000000 */
[----:B------:R-:W-:-:S04]  /*3900*/  USEL UR7, UR7, URZ, UP0 ;  /* 0x000000ff07077287 */ /* 0x000fc80008000000 */
[----:B------:R-:W-:Y:S01]  /*3910*/  ULEA UR7, UR7, UR5, 0x3 ;  /* 0x0000000507077291 */ /* 0x000fe2000f8e18ff */
[----:B------:R-:W-:-:S04]  /*3920*/  LOP3.LUT R2, R2, UR6, RZ, 0x3c, !PT ;  /* 0x0000000602027c12 */ /* 0x000fc8000f8e3cff */
[----:B------:R-:W-:-:S04]  /*3930*/  SHF.L.U32 R2, R2, 0x1f, RZ ;  /* 0x0000001f02027819 */ /* 0x000fc800000006ff */
[----:B------:R-:W2:Y:S02]  /*3940*/  SYNCS.PHASECHK.TRANS64.TRYWAIT P0, [UR7], R2 ;  /* 0x00000002ff0075a7 */ /* 0x000ea40008001107 */
[----:B--2---:R-:W-:Y:S05]  /*3950*/  @!P0 BRA `(.L_x_62) ;  /* 0x0000005800d48947 */ /* 0x004fea0003800000 */
.L_x_154:
[----:B------:R-:W-:Y:S01]  /*3960*/  NOP ;  /* 0x0000000000007918 */ /* 0x000fe20000000000 */
[----:B-1----:R-:W1:Y:S01]  /*3970*/  LDS R0, [UR4+0x14] ;  /* 0x00001404ff007984 */ /* 0x002e620008000800 */
[----:B------:R-:W-:Y:S01]  /*3980*/  ULOP3.LUT UR6, UR16, 0xffff, URZ, 0xc0, !UPT ;  /* 0x0000ffff10067892 */ /* 0x000fe2000f8ec0ff */
[----:B------:R-:W-:Y:S01]  /*3990*/  UMOV UR8, 0xffff ;  /* 0x0000ffff00087882 */ /* 0x000fe20000000000 */
[----:B------:R-:W-:Y:S02]  /*39a0*/  UMOV UR5, 0x1 ;  /* 0x0000000100057882 */ /* 0x000fe40000000000 */
[----:B------:R-:W-:-:S04]  /*39b0*/  USHF.R.U32.HI UR6, URZ, 0x5, UR6 ;  /* 0x00000005ff067899 */ /* 0x000fc80008011606 */
[----:B------:R-:W-:Y:S02]  /*39c0*/  USHF.L.U32 UR8, UR8, UR6, URZ ;  /* 0x0000000608087299 */ /* 0x000fe400080006ff */
[----:B------:R-:W-:-:S04]  /*39d0*/  USHF.L.U32 UR5, UR5, UR6, URZ ;  /* 0x0000000605057299 */ /* 0x000fc800080006ff */
[----:B-1----:R-:W-:-:S04]  /*39e0*/  LOP3.LUT R0, R0, UR8, RZ, 0xc0, !PT ;  /* 0x0000000800007c12 */ /* 0x002fc8000f8ec0ff */
[----:B------:R-:W-:-:S13]  /*39f0*/  ISETP.NE.AND P0, PT, R0, UR8, PT ;  /* 0x0000000800007c0c */ /* 0x000fda000bf05270 */
[----:B------:R-:W-:Y:S05]  /*3a00*/  @P0 BRA `(.L_x_63) ;  /* 0x0000000000580947 */ /* 0x000fea0003800000 */
[----:B------:R-:W1:Y:S02]  /*3a10*/  LDS R0, [UR4+0x18] ;  /* 0x00001804ff007984 */ /* 0x000e640008000800 */
[----:B-1----:R-:W-:-:S04]  /*3a20*/  LOP3.LUT R0, R0, UR5, RZ, 0xc0, !PT ;  /* 0x0000000500007c12 */ /* 0x002fc8000f8ec0ff */
[----:B------:R-:W-:-:S13]  /*3a30*/  ISETP.NE.AND P0, PT, R0, UR5, PT ;  /* 0x0000000500007c0c */ /* 0x000fda000bf05270 */
[----:B------:R-:W-:Y:S05]  /*3a40*/  @P0 BRA `(.L_x_64) ;  /* 0x00000000003c0947 */ /* 0x000fea0003800000 */
[----:B------:R-:W1:Y:S01]  /*3a50*/  S2R R2, SR_LANEID ;  /* 0x0000000000027919 */ /* 0x000e620000000000 */
[----:B------:R-:W-:Y:S01]  /*3a60*/  ULOP3.LUT UR8, URZ, UR8, URZ, 0x33, !UPT ;  /* 0x00000008ff087292 */ /* 0x000fe2000f8e33ff */
[----:B------:R-:W-:Y:S02]  /*3a70*/  VOTEU.ANY UR7, UPT, PT ;  /* 0x0000000000077886 */ /* 0x000fe400038e0100 */
[----:B------:R-:W-:-:S03]  /*3a80*/  UFLO.U32 UR7, UR7 ;  /* 0x00000007000772bd */ /* 0x000fc600080e0000 */
[----:B------:R-:W-:-:S04]  /*3a90*/  IMAD.U32 R0, RZ, RZ, UR8 ;  /* 0x00000008ff007e24 */ /* 0x000fc8000f8e00ff */
[----:B------:R2:W4:Y:S02]  /*3aa0*/  REDUX UR6, R0 ;  /* 0x00000000000673c4 */ /* 0x0005240000000000 */
[----:B------:R1:W-:Y:S02]  /*3ab0*/  UTCATOMSWS.AND URZ, UR8 ;  /* 0x0000000800ff79e3 */ /* 0x0003e40008000000 */
[----:B-1----:R-:W-:Y:S02]  /*3ac0*/  ISETP.EQ.U32.AND P0, PT, R2, UR7, PT ;  /* 0x0000000702007c0c */ /* 0x002fe4000bf02070 */
[----:B--2---:R-:W-:Y:S02]  /*3ad0*/  LOP3.LUT R0, RZ, UR5, RZ, 0x33, !PT ;  /* 0x00000005ff007c12 */ /* 0x004fe4000f8e33ff */
[----:B----4-:R-:W-:Y:S02]  /*3ae0*/  MOV R2, UR6 ;  /* 0x0000000600027c02 */ /* 0x010fe40008000f00 */
[----:B------:R-:W1:Y:S07]  /*3af0*/  REDUX UR5, R0 ;  /* 0x00000000000573c4 */ /* 0x000e6e0000000000 */
[----:B------:R2:W-:Y:S01]  /*3b00*/  @P0 ATOMS.AND RZ, [UR4+0x14], R2 ;  /* 0x00001402ffff098c */ /* 0x0005e2000a800004 */
[----:B-1----:R-:W-:-:S05]  /*3b10*/  IMAD.U32 R0, RZ, RZ, UR5 ;  /* 0x00000005ff007e24 */ /* 0x002fca000f8e00ff */
[----:B------:R2:W-:Y:S01]  /*3b20*/  @P0 ATOMS.AND RZ, [UR4+0x18], R0 ;  /* 0x00001800ffff098c */ /* 0x0005e2000a800004 */
[----:B------:R-:W-:Y:S05]  /*3b30*/  BRA `(.L_x_65) ;  /* 0x0000000000147947 */ /* 0x000fea0003800000 */
.L_x_64:
[----:B------:R-:W-:Y:S02]  /*3b40*/  MOV R2, 0x3b60 ;  /* 0x00003b6000027802 */ /* 0x000fe40000000f00 */
[----:B---3-5:R-:W-:Y:S05]  /*3b50*/  CALL.REL.NOINC `($__internal_0_$__cuda_sm10x_tcgen05_guardrail_trap_col_being_dealloced_not_returned_by_alloc) ;  /* 0x0000005c00bc7944 */ /* 0x028fea0003c00000 */
[----:B------:R-:W-:Y:S05]  /*3b60*/  BRA `(.L_x_65) ;  /* 0x0000000000087947 */ /* 0x000fea0003800000 */
.L_x_63:
[----:B------:R-:W-:Y:S02]  /*3b70*/  MOV R2, 0x3b90 ;  /* 0x00003b9000027802 */ /* 0x000fe40000000f00 */
[----:B---3-5:R-:W-:Y:S05]  /*3b80*/  CALL.REL.NOINC `($__internal_2_$__cuda_sm10x_tcgen05_guardrail_trap_unallocated_columns_being_dealloced) ;  /* 0x0000005c00c87944 */ /* 0x028fea0003c00000 */
.L_x_65:
[----:B------:R-:W-:Y:S01]  /*3b90*/  NOP ;  /* 0x0000000000007918 */ /* 0x000fe20000000000 */
[----:B------:R-:W-:Y:S05]  /*3ba0*/  EXIT ;  /* 0x000000000000794d */ /* 0x000fea0003800000 */
.L_x_47:
[----:B------:R-:W-:-:S09]  /*3bb0*/  UISETP.NE.OR UP2, UPT, UR8, 0x3, !UP2 ;  /* 0x000000030800788c */ /* 0x000fd2000d745670 */
[----:B------:R-:W-:Y:S05]  /*3bc0*/  BRA.U UP2, `(.L_x_66) ;  /* 0x0000001102087547 */ /* 0x000fea000b800000 */
[----:B------:R-:W1:Y:S01]  /*3bd0*/  LDC R0, c[0x0][0xb30] ;  /* 0x0002cc00ff007b82 */ /* 0x000e620000000800 */
[----:B------:R-:W2:Y:S01]  /*3be0*/  LDCU.64 UR8, c[0x0][0x888] ;  /* 0x00011100ff0877ac */ /* 0x000ea20008000a00 */
[----:B------:R-:W-:Y:S02]  /*3bf0*/  HFMA2 R27, -RZ, RZ, 0, 0 ;  /* 0x00000000ff1b7431 */ /* 0x000fe400000001ff */
[----:B------:R-:W-:Y:S01]  /*3c00*/  IMAD.MOV.U32 R29, RZ, RZ, 0x1 ;  /* 0x00000001ff1d7424 */ /* 0x000fe200078e00ff */
[----:B------:R-:W-:Y:S01]  /*3c10*/  MOV R25, 0x2000 ;  /* 0x0000200000197802 */ /* 0x000fe20000000f00 */
[----:B------:R-:W4:Y:S01]  /*3c20*/  LDCU.64 UR4, c[0x0][0x890] ;  /* 0x00011200ff0477ac */ /* 0x000f220008000a00 */
[----:B------:R-:W-:Y:S01]  /*3c30*/  IMAD.MOV.U32 R28, RZ, RZ, RZ ;  /* 0x000000ffff1c7224 */ /* 0x000fe200078e00ff */
[----:B------:R-:W3:Y:S01]  /*3c40*/  LDC R24, c[0x0][0x370] ;  /* 0x0000dc00ff187b82 */ /* 0x000ee20000000800 */
[----:B------:R-:W-:Y:S01]  /*3c50*/  UMOV UR7, 0x400 ;  /* 0x0000040000077882 */ /* 0x000fe20000000000 */
[----:B------:R-:W-:-:S02]  /*3c60*/  UPLOP3.LUT UP1, UPT, UPT, UPT, UPT, 0x40, 0x4 ;  /* 0x000000000004789c */ /* 0x000fc40003f2e870 */
[----:B------:R-:W-:-:S04]  /*3c70*/  ULEA UR7, UR37, UR7, 0x18 ;  /* 0x0000000725077291 */ /* 0x000fc8000f8ec0ff */
[----:B------:R-:W3:Y:S01]  /*3c80*/  LDC R3, c[0x0][0xb0c] ;  /* 0x0002c300ff037b82 */ /* 0x000ee20000000800 */
[----:B------:R-:W-:Y:S02]  /*3c90*/  UIADD3 UR13, UPT, UPT, UR7, 0x48, URZ ;  /* 0x00000048070d7890 */ /* 0x000fe4000fffe0ff */
[----:B--2---:R-:W-:Y:S02]  /*3ca0*/  UISETP.NE.U32.AND UP2, UPT, UR8, URZ, UPT ;  /* 0x000000ff0800728c */ /* 0x004fe4000bf45070 */
[----:B------:R-:W-:Y:S02]  /*3cb0*/  UIADD3 UR33, UPT, UPT, UR7, 0x30, URZ ;  /* 0x0000003007217890 */ /* 0x000fe4000fffe0ff */
[----:B----4-:R-:W-:Y:S01]  /*3cc0*/  UISETP.NE.U32.AND UP3, UPT, UR4, URZ, UPT ;  /* 0x000000ff0400728c */ /* 0x010fe2000bf65070 */
[----:B------:R-:W2:Y:S01]  /*3cd0*/  LDC R18, c[0x0][0xb20] ;  /* 0x0002c800ff127b82 */ /* 0x000ea20000000800 */
[----:B-1----:R-:W-:Y:S01]  /*3ce0*/  ISETP.NE.AND P1, PT, R0, 0x1, PT ;  /* 0x000000010000780c */ /* 0x002fe20003f25270 */
[----:B------:R-:W-:-:S02]  /*3cf0*/  UISETP.NE.AND.EX UP2, UPT, UR9, URZ, UPT, UP2 ;  /* 0x000000ff0900728c */ /* 0x000fc4000bf45320 */
[----:B------:R-:W-:Y:S02]  /*3d00*/  UIADD3 UR25, UPT, UPT, UR7, 0x38, URZ ;  /* 0x0000003807197890 */ /* 0x000fe4000fffe0ff */
[----:B------:R-:W-:Y:S02]  /*3d10*/  UIADD3 UR17, UPT, UPT, UR7, 0x40, URZ ;  /* 0x0000004007117890 */ /* 0x000fe4000fffe0ff */
[----:B------:R-:W1:Y:S01]  /*3d20*/  LDC.64 R30, c[0x0][0x348] ;  /* 0x0000d200ff1e7b82 */ /* 0x000e620000000a00 */
[----:B------:R-:W-:Y:S02]  /*3d30*/  UPRMT UR13, UR37, 0x654, UR13 ;  /* 0x00000654250d7896 */ /* 0x000fe4000800000d */
[----:B------:R-:W-:-:S05]  /*3d40*/  UISETP.NE.AND.EX UP3, UPT, UR5, URZ, UPT, UP3 ;  /* 0x000000ff0500728c */ /* 0x000fca000bf65330 */
[----:B------:R-:W4:Y:S08]  /*3d50*/  LDC.64 R16, c[0x0][0xb10] ;  /* 0x0002c400ff107b82 */ /* 0x000f300000000a00 */
[----:B------:R-:W1:Y:S08]  /*3d60*/  LDC.64 R6, c[0x0][0xb18] ;  /* 0x0002c600ff067b82 */ /* 0x000e700000000a00 */
[----:B------:R-:W1:Y:S08]  /*3d70*/  LDC.64 R4, c[0x0][0xb28] ;  /* 0x0002ca00ff047b82 */ /* 0x000e700000000a00 */
[----:B--23--:R-:W1:Y:S02]  /*3d80*/  LDC R19, c[0x0][0x374] ;  /* 0x0000dd00ff137b82 */ /* 0x00ce640000000800 */
.L_x_77:
[C---:B------:R-:W-:Y:S02]  /*3d90*/  LEA R0, R28.reuse, UR7, 0x3 ;  /* 0x000000071c007c11 */ /* 0x040fe4000f8e18ff */
[----:B------:R-:W-:Y:S02]  /*3da0*/  SHF.L.U32 R2, R27, 0x1f, RZ ;  /* 0x0000001f1b027819 */ /* 0x000fe400000006ff */
[----:B------:R-:W-:Y:S02]  /*3db0*/  LEA R20, R28, UR7, 0x4 ;  /* 0x000000071c147c11 */ /* 0x000fe4000f8e20ff */
[----:B--2---:R-:W2:Y:S02]  /*3dc0*/  SYNCS.PHASECHK.TRANS64.TRYWAIT P0, [R0+URZ+0x80], R2 ;  /* 0x00008002000075a7 */ /* 0x004ea400080011ff */
[----:B--2---:R-:W-:Y:S05]  /*3dd0*/  @!P0 BRA `(.L_x_67) ;  /* 0x0000005400cc8947 */ /* 0x004fea0003800000 */
.L_x_155:
[----:B------:R-:W-:Y:S01]  /*3de0*/  ISETP.GE.AND P0, PT, R40, 0x1, PT ;  /* 0x000000012800780c */ /* 0x000fe20003f06270 */
[----:B------:R-:W3:Y:S01]  /*3df0*/  LDS.128 R20, [R20+0x110] ;  /* 0x0001100014147984 */ /* 0x000ee20000000c00 */
[----:B--2---:R-:W-:Y:S01]  /*3e00*/  VIADD R0, R0, 0x90 ;  /* 0x0000009000007836 */ /* 0x004fe20000000000 */
[----:B------:R-:W-:Y:S01]  /*3e10*/  @!PT LDS RZ, [RZ] ;  /* 0x00000000fffff984 */ /* 0x000fe20000000800 */
[----:B------:R-:W-:Y:S01]  /*3e20*/  @!PT LDS RZ, [RZ] ;  /* 0x00000000fffff984 */ /* 0x000fe20000000800 */
[----:B------:R-:W-:Y:S01]  /*3e30*/  @!PT LDS RZ, [RZ] ;  /* 0x00000000fffff984 */ /* 0x000fe20000000800 */
[----:B------:R-:W-:Y:S01]  /*3e40*/  @!PT LDS RZ, [RZ] ;  /* 0x00000000fffff984 */ /* 0x000fe20000000800 */
[----:B------:R2:W-:Y:S06]  /*3e50*/  MEMBAR.ALL.CTA ;  /* 0x0000000000007992 */ /* 0x0005ec0000008000 */
[----:B--2---:R-:W2:Y:S01]  /*3e60*/  FENCE.VIEW.ASYNC.S ;  /* 0x00000000000073c6 */ /* 0x004ea20000000000 */
[----:B------:R-:W-:Y:S04]  /*3e70*/  PRMT R0, RZ, 0x654, R0 ;  /* 0x00000654ff007816 */ /* 0x000fe80000000000 */
[----:B--2---:R2:W-:Y:S01]  /*3e80*/  SYNCS.ARRIVE.TRANS64.RED.A1T0 RZ, [R0+URZ], RZ ;  /* 0x000000ff00ff79a7 */ /* 0x0045e200081004ff */
[----:B---3--:R-:W-:Y:S11]  /*3e90*/  LOP3.LUT P3, RZ, R22, 0x1, RZ, 0xc0, !PT ;  /* 0x0000000116ff7812 */ /* 0x008ff6000786c0ff */
[----:B------:R-:W-:Y:S02]  /*3ea0*/  @!UPT UIADD3 URZ, UPT, UPT, URZ, URZ, URZ ;  /* 0x000000fffffff290 */ /* 0x000fe4000fffe0ff */
[----:B------:R-:W-:Y:S02]  /*3eb0*/  @P3 MOV R11, R20 ;  /* 0x00000014000b3202 */ /* 0x000fe40000000f00 */
[----:B------:R-:W-:Y:S01]  /*3ec0*/  @P3 LOP3.LUT R10, R21, 0xffff, RZ, 0xc0, !PT ;  /* 0x0000ffff150a3812 */ /* 0x000fe200078ec0ff */
[----:B--2---:R-:W-:Y:S06]  /*3ed0*/  @!P0 BRA `(.L_x_68) ;  /* 0x0000000000a48947 */ /* 0x004fec0003800000 */
[-C--:B-1----:R-:W-:Y:S01]  /*3ee0*/  IMAD.HI.U32 R0, R19, R7.reuse, RZ ;  /* 0x0000000713007227 */ /* 0x082fe200078e00ff */
[----:B------:R-:W-:Y:S02]  /*3ef0*/  ISETP.NE.AND P0, PT, R6, 0x1, PT ;  /* 0x000000010600780c */ /* 0x000fe40003f05270 */
[----:B------:R-:W-:Y:S01]  /*3f00*/  ISETP.NE.AND P2, PT, R40, 0x1, PT ;  /* 0x000000012800780c */ /* 0x000fe20003f45270 */
[----:B----4-:R-:W-:Y:S01]  /*3f10*/  IMAD.HI.U32 R9, R24, R16, RZ ;  /* 0x0000001018097227 */ /* 0x010fe200078e00ff */
[----:B------:R-:W-:Y:S02]  /*3f20*/  SHF.R.U32.HI R0, RZ, R18, R0 ;  /* 0x00000012ff007219 */ /* 0x000fe40000011600 */
[----:B------:R-:W-:Y:S01]  /*3f30*/  ISETP.NE.AND P4, PT, R3, 0x1, PT ;  /* 0x000000010300780c */ /* 0x000fe20003f85270 */
[----:B------:R-:W-:Y:S01]  /*3f40*/  IMAD.HI.U32 R13, R10, R7, RZ ;  /* 0x000000070a0d7227 */ /* 0x000fe200078e00ff */
[----:B------:R-:W-:Y:S02]  /*3f50*/  SHF.R.U32.HI R9, RZ, R17, R9 ;  /* 0x00000011ff097219 */ /* 0x000fe40000011609 */
[----:B------:R-:W-:Y:S01]  /*3f60*/  SEL R0, R19, R0, !P0 ;  /* 0x0000000013007207 */ /* 0x000fe20004000000 */
[----:B------:R-:W-:Y:S01]  /*3f70*/  IMAD.HI.U32 R12, R11, R16, RZ ;  /* 0x000000100b0c7227 */ /* 0x000fe200078e00ff */
[----:B------:R-:W-:Y:S03]  /*3f80*/  SEL R9, R24, R9, !P4 ;  /* 0x0000000918097207 */ /* 0x000fe60006000000 */
[-C--:B------:R-:W-:Y:S01]  /*3f90*/  IMAD.HI.U32 R8, R0, R4.reuse, RZ ;  /* 0x0000000400087227 */ /* 0x080fe200078e00ff */
[----:B------:R-:W-:Y:S03]  /*3fa0*/  SHF.R.U32.HI R12, RZ, R17, R12 ;  /* 0x00000011ff0c7219 */ /* 0x000fe6000001160c */
[----:B------:R-:W-:Y:S01]  /*3fb0*/  IMAD.HI.U32 R2, R9, R4, RZ ;  /* 0x0000000409027227 */ /* 0x000fe200078e00ff */
[-C--:B------:R-:W-:Y:S02]  /*3fc0*/  @P2 SHF.R.U32.HI R0, RZ, R5.reuse, R8 ;  /* 0x00000005ff002219 */ /* 0x080fe40000011608 */
[----:B------:R-:W-:Y:S02]  /*3fd0*/  SHF.R.U32.HI R8, RZ, R18, R13 ;  /* 0x00000012ff087219 */ /* 0x000fe4000001160d */
[----:B------:R-:W-:Y:S01]  /*3fe0*/  @P2 SHF.R.U32.HI R9, RZ, R5, R2 ;  /* 0x00000005ff092219 */ /* 0x000fe20000011602 */
[----:B------:R-:W-:Y:S01]  /*3ff0*/  IMAD R0, R40, R0, RZ ;  /* 0x0000000028007224 */ /* 0x000fe200078e02ff */
[----:B------:R-:W-:Y:S02]  /*4000*/  SEL R8, R10, R8, !P0 ;  /* 0x000000080a087207 */ /* 0x000fe40004000000 */
[----:B------:R-:W-:Y:S01]  /*4010*/  SEL R2, R11, R12, !P4 ;  /* 0x0000000c0b027207 */ /* 0x000fe20006000000 */
[----:B------:R-:W-:Y:S01]  /*4020*/  IMAD R12, R40, R9, RZ ;  /* 0x00000009280c7224 */ /* 0x000fe200078e02ff */
[C---:B------:R-:W-:Y:S01]  /*4030*/  ISETP.GE.AND P0, PT, R8.reuse, R0, PT ;  /* 0x000000000800720c */ /* 0x040fe20003f06270 */
[----:B------:R-:W-:Y:S03]  /*4040*/  IMAD.HI.U32 R0, R8, R4, RZ ;  /* 0x0000000408007227 */ /* 0x000fe600078e00ff */
[----:B------:R-:W-:Y:S02]  /*4050*/  ISETP.GE.OR P0, PT, R2, R12, P0 ;  /* 0x0000000c0200720c */ /* 0x000fe40000706670 */
[-C--:B------:R-:W-:Y:S04]  /*4060*/  SHF.R.U32.HI R0, RZ, R5.reuse, R0 ;  /* 0x00000005ff007219 */ /* 0x080fe80000011600 */
[----:B------:R-:W-:Y:S05]  /*4070*/  SEL R13, R8, R0, !P2 ;  /* 0x00000000080d7207 */ /* 0x000fea0005000000 */
[----:B------:R-:W-:Y:S02]  /*4080*/  IMAD.MOV R12, RZ, RZ, -R13 ;  /* 0x000000ffff0c7224 */ /* 0x000fe400078e0a0d */
[----:B------:R-:W-:Y:S04]  /*4090*/  @!P0 IMAD.HI.U32 R0, R2, R4, RZ ;  /* 0x0000000402008227 */ /* 0x000fe800078e00ff */
[----:B------:R-:W-:Y:S01]  /*40a0*/  IMAD R12, R40, R12, R8 ;  /* 0x0000000c280c7224 */ /* 0x000fe200078e0208 */
[----:B------:R-:W-:Y:S04]  /*40b0*/  @!P0 SHF.R.U32.HI R0, RZ, R5, R0 ;  /* 0x00000005ff008219 */ /* 0x000fe80000011600 */
[----:B------:R-:W-:Y:S04]  /*40c0*/  @!P0 SEL R0, R2, R0, !P2 ;  /* 0x0000000002008207 */ /* 0x000fe80005000000 */
[----:B------:R-:W-:Y:S01]  /*40d0*/  @!P0 IADD3 R13, PT, PT, R13, -R0, RZ ;  /* 0x800000000d0d8210 */ /* 0x000fe20007ffe0ff */
[----:B------:R-:W-:Y:S01]  /*40e0*/  @!P0 IMAD R0, R9, R12, R0 ;  /* 0x0000000c09008224 */ /* 0x000fe200078e0200 */
[----:B------:R-:W-:Y:S01]  /*40f0*/  IADD3 R9, PT, PT, -R8, RZ, RZ ;  /* 0x000000ff08097210 */ /* 0x000fe20007ffe1ff */
[--C-:B------:R-:W-:Y:S02]  /*4100*/  IMAD.MOV R12, RZ, RZ, -R2.reuse ;  /* 0x000000ffff0c7224 */ /* 0x100fe400078e0a02 */
[----:B------:R-:W-:Y:S02]  /*4110*/  @!P0 IMAD R8, R13, R40, R2 ;  /* 0x000000280d088224 */ /* 0x000fe400078e0202 */
[----:B------:R-:W-:Y:S02]  /*4120*/  @!P0 IMAD.MOV.U32 R2, RZ, RZ, R0 ;  /* 0x000000ffff028224 */ /* 0x000fe400078e0000 */
[----:B------:R-:W-:Y:S02]  /*4130*/  IMAD R11, R3, R12, R11 ;  /* 0x0000000c030b7224 */ /* 0x000fe400078e020b */
[----:B------:R-:W-:Y:S02]  /*4140*/  IMAD R10, R6, R9, R10 ;  /* 0x00000009060a7224 */ /* 0x000fe400078e020a */
[----:B------:R-:W-:Y:S02]  /*4150*/  IMAD R11, R2, R3, R11 ;  /* 0x00000003020b7224 */ /* 0x000fe400078e020b */
[----:B------:R-:W-:Y:S02]  /*4160*/  IMAD R10, R8, R6, R10 ;  /* 0x00000006080a7224 */ /* 0x000fe400078e020a */
.L_x_68:
[----:B------:R-:W-:Y:S05]  /*4170*/  BRA.U UP1, `(.L_x_69) ;  /* 0x0000000101107547 */ /* 0x000fea000b800000 */
[----:B------:R-:W-:Y:S04]  /*4180*/  MOV R2, UR6 ;  /* 0x0000000600027c02 */ /* 0x000fe80008000f00 */
[----:B------:R-:W-:Y:S04]  /*4190*/  SHF.L.U32 R2, R2, 0x1f, RZ ;  /* 0x0000001f02027819 */ /* 0x000fe800000006ff */
[----:B------:R-:W2:Y:S02]  /*41a0*/  SYNCS.PHASECHK.TRANS64.TRYWAIT P0, [UR7+0x78], R2 ;  /* 0x00007802ff0075a7 */ /* 0x000ea40008001107 */
[----:B--2---:R-:W-:Y:S05]  /*41b0*/  @!P0 BRA `(.L_x_70) ;  /* 0x0000005000e88947 */ /* 0x004fea0003800000 */
.L_x_69:
[----:B------:R-:W-:Y:S02]  /*41c0*/  R2UR UR35, R15 ;  /* 0x000000000f2372ca */ /* 0x000fe400000e0000 */
[----:B------:R-:W-:Y:S02]  /*41d0*/  R2UR UR34, R14 ;  /* 0x000000000e2272ca */ /* 0x000fe400000e0000 */
[----:B------:R-:W-:Y:S02]  /*41e0*/  ISETP.NE.U32.AND P2, PT, RZ, UR4, PT ;  /* 0x00000004ff007c0c */ /* 0x000fe4000bf45070 */
[----:B------:R-:W-:Y:S02]  /*41f0*/  SHF.L.U32 R14, R29, 0x1f, RZ ;  /* 0x0000001f1d0e7819 */ /* 0x000fe400000006ff */
[----:B------:R-:W-:Y:S05]  /*4200*/  ISETP.NE.AND.EX P2, PT, RZ, UR5, PT, P2 ;  /* 0x00000005ff007c0c */ /* 0x000fea000bf45320 */
[----:B------:R-:W-:Y:S02]  /*4210*/  USHF.L.U32 UR35, UR35, 0x7, URZ ;  /* 0x0000000723237899 */ /* 0x000fe400080006ff */
[----:B------:R-:W-:Y:S01]  /*4220*/  USHF.L.U32 UR34, UR34, 0x7, URZ ;  /* 0x0000000722227899 */ /* 0x000fe200080006ff */
[----:B------:R-:W-:Y:S11]  /*4230*/  BRA.U !UP3, `(.L_x_71) ;  /* 0x000000010b347547 */ /* 0x000ff6000b800000 */
[----:B------:R-:W-:Y:S01]  /*4240*/  UPLOP3.LUT UP0, UPT, UPT, UPT, UP2, 0x80, 0x8 ;  /* 0x000000000008789c */ /* 0x000fe20003f0f020 */
[----:B--2---:R-:W-:Y:S02]  /*4250*/  HFMA2 R0, -RZ, RZ, 0, 5.9604644775390625e-08 ;  /* 0x00000001ff007431 */ /* 0x004fe400000001ff */
[----:B------:R-:W-:Y:S03]  /*4260*/  IMAD.MOV.U32 R88, RZ, RZ, 0x1 ;  /* 0x00000001ff587424 */ /* 0x000fe600078e00ff */
[----:B------:R-:W-:Y:S05]  /*4270*/  PLOP3.LUT P0, PT, PT, PT, UP0, 0x80, 0x8 ;  /* 0x000000000008781c */ /* 0x000fea0003f0f008 */
[----:B------:R-:W2:Y:S01]  /*4280*/  @UP0 LDCU.64 UR10, c[0x0][0x888] ;  /* 0x00011100ff0a07ac */ /* 0x000ea20008000a00 */
[----:B------:R-:W-:Y:S07]  /*4290*/  @UP0 UIMAD UR8, UR36, UR4, URZ ;  /* 0x00000004240802a4 */ /* 0x000fee000f8e02ff */
[----:B------:R-:W-:Y:S01]  /*42a0*/  @!P0 PRMT R88, R0, 0x7610, R88 ;  /* 0x0000761000588816 */ /* 0x000fe20000000058 */
[----:B--2---:R-:W-:Y:S03]  /*42b0*/  @UP0 UIMAD.WIDE UR10, UR8, 0x4, UR10 ;  /* 0x00000004080a08a5 */ /* 0x004fe6000f8e020a */
[----:B------:R-:W2:Y:S03]  /*42c0*/  @!UP0 LDCU UR8, c[0x0][0x880] ;  /* 0x00011000ff0887ac */ /* 0x000ea60008000800 */
[----:B------:R-:W-:Y:S01]  /*42d0*/  IMAD.U32 R8, RZ, RZ, UR10 ;  /* 0x0000000aff087e24 */ /* 0x000fe2000f8e00ff */
[----:B------:R-:W-:Y:S05]  /*42e0*/  MOV R9, UR11 ;  /* 0x0000000b00097c02 */ /* 0x000fea0008000f00 */
[----:B-----5:R3:W5:Y:S02]  /*42f0*/  @P0 LDG.E R49, desc[UR46][R8.64] ;  /* 0x0000002e08310981 */ /* 0x020764000c1e1900 */
[----:B--23--:R-:W-:Y:S07]  /*4300*/  @!P0 IMAD.U32 R49, RZ, RZ, UR8 ;  /* 0x00000008ff318e24 */ /* 0x00cfee000f8e00ff */
.L_x_71:
[----:B-----5:R-:W-:Y:S01]  /*4310*/  @!P2 FSETP.EQ.AND P0, PT, R49, RZ, PT ;  /* 0x000000ff3100a20b */ /* 0x020fe20003f02000 */
[----:B------:R-:W-:Y:S01]  /*4320*/  @!UPT UIADD3 URZ, UPT, UPT, URZ, URZ, URZ ;  /* 0x000000fffffff290 */ /* 0x000fe2000fffe0ff */
[----:B------:R-:W-:Y:S11]  /*4330*/  @!P2 BRA `(.L_x_72) ;  /* 0x000000000014a947 */ /* 0x000ff60003800000 */
[----:B------:R-:W-:Y:S02]  /*4340*/  LOP3.LUT P2, RZ, R88, 0xff, RZ, 0xc0, !PT ;  /* 0x000000ff58ff7812 */ /* 0x000fe4000784c0ff */
[----:B------:R-:W-:Y:S04]  /*4350*/  PLOP3.LUT P0, PT, PT, PT, UP0, 0x80, 0x8 ;  /* 0x000000000008781c */ /* 0x000fe80003f0f008 */
[----:B------:R-:W-:Y:S07]  /*4360*/  PLOP3.LUT P0, PT, P0, PT, PT, 0x8, 0x80 ;  /* 0x000000000080781c */ /* 0x000fee000070e170 */
[----:B------:R-:W-:Y:S11]  /*4370*/  @P2 FSETP.EQ.AND P0, PT, R49, RZ, PT ;  /* 0x000000ff3100220b */ /* 0x000ff60003f02000 */
[----:B------:R-:W-:Y:S02]  /*4380*/  @!UPT UIADD3 URZ, UPT, UPT, URZ, URZ, URZ ;  /* 0x000000fffffff290 */ /* 0x000fe4000fffe0ff */
.L_x_72:
[----:B------:R-:W3:Y:S01]  /*4390*/  SYNCS.PHASECHK.TRANS64.TRYWAIT P2, [UR7+0x50], R14 ;  /* 0x0000500eff0075a7 */ /* 0x000ee20008041107 */
[----:B------:R-:W-:Y:S04]  /*43a0*/  ELECT P4, URZ, PT ;  /* 0x0000000000ff782f */ /* 0x000fe80003880000 */
[----:B------:R-:W-:Y:S11]  /*43b0*/  PLOP3.LUT P4, PT, P0, P4, PT, 0xf2, 0x2f ;  /* 0x00000000002f781c */ /* 0x000ff60000789e72 */
[----:B------:R-:W-:Y:S02]  /*43c0*/  @!UPT UIADD3 URZ, UPT, UPT, URZ, URZ, URZ ;  /* 0x000000fffffff290 */ /* 0x000fe4000fffe0ff */
[----:B-1----:R-:W-:Y:S05]  /*43d0*/  @!P4 IADD3 R8, P0, PT, R30, 0x580, RZ ;  /* 0x000005801e08c810 */ /* 0x002fea0007f1e0ff */
[----:B--2---:R-:W-:Y:S01]  /*43e0*/  @!P4 IMAD.X R2, RZ, RZ, R31, P0 ;  /* 0x000000ffff02c224 */ /* 0x004fe200000e061f */
[----:B---3--:R-:W-:Y:S07]  /*43f0*/  @!P2 BRA `(.L_x_73) ;  /* 0x000000500070a947 */ /* 0x008fee0003800000 */
.L_x_158:
[----:B------:R-:W-:Y:S01]  /*4400*/  @!P4 R2UR UR8, R2 ;  /* 0x000000000208c2ca */ /* 0x000fe200000e0000 */
[----:B------:R-:W-:Y:S01]  /*4410*/  VOTEU.ALL UP1, P4 ;  /* 0x0000000000ff7886 */ /* 0x000fe20002020000 */
[----:B------:R-:W-:Y:S01]  /*4420*/  @!P4 R2UR UR9, R8 ;  /* 0x000000000809c2ca */ /* 0x000fe200000e0000 */
[----:B-1----:R-:W-:Y:S01]  /*4430*/  @!P4 IMAD.MOV.U32 R0, RZ, RZ, 0x2000 ;  /* 0x00002000ff00c424 */ /* 0x002fe200078e00ff */
[----:B------:R-:W-:Y:S01]  /*4440*/  UMOV UR10, 0x0 ;  /* 0x00000000000a7882 */ /* 0x000fe20000000000 */
[----:B------:R-:W-:Y:S01]  /*4450*/  UMOV UR11, 0x10000000 ;  /* 0x10000000000b7882 */ /* 0x000fe20000000000 */
[----:B------:R-:W-:Y:S01]  /*4460*/  @!UP1 UIADD3 UR32, UPT, UPT, UR7, 0x200, URZ ;  /* 0x0000020007209890 */ /* 0x000fe2000fffe0ff */
[----:B------:R-:W-:Y:S06]  /*4470*/  VOTEU.ALL UP1, P4 ;  /* 0x0000000000ff7886 */ /* 0x000fec0002020000 */
[----:B------:R-:W-:Y:S01]  /*4480*/  IMAD.U32 R9, RZ, RZ, UR8 ;  /* 0x00000008ff097e24 */ /* 0x000fe2000f8e00ff */
[----:B------:R-:W-:Y:S01]  /*4490*/  UPRMT UR8, UR37, 0x654, UR33 ;  /* 0x0000065425087896 */ /* 0x000fe20008000021 */
[----:B------:R-:W-:Y:S03]  /*44a0*/  IMAD.U32 R8, RZ, RZ, UR9 ;  /* 0x00000009ff087e24 */ /* 0x000fe6000f8e00ff */
[----:B------:R-:W-:Y:S02]  /*44b0*/  @!P4 R2UR UR15, R9 ;  /* 0x00000000090fc2ca */ /* 0x000fe400000e0000 */
[----:B------:R-:W-:Y:S02]  /*44c0*/  @!P4 R2UR UR14, R8 ;  /* 0x00000000080ec2ca */ /* 0x000fe400000e0000 */
[----:B------:R-:W-:Y:S05]  /*44d0*/  @!P4 IADD3 R8, P0, PT, R30, 0x580, RZ ;  /* 0x000005801e08c810 */ /* 0x000fea0007f1e0ff */
[----:B------:R-:W-:Y:S06]  /*44e0*/  @!P4 IMAD.X R2, RZ, RZ, R31, P0 ;  /* 0x000000ffff02c224 */ /* 0x000fec00000e061f */
[----:B------:R1:W-:Y:S01]  /*44f0*/  @!UP1 UTMALDG.3D [UR32], [UR14], desc[UR10] ;  /* 0x00000a200e0095b4 */ /* 0x0003e20008011000 */
[----:B------:R1:W-:Y:S01]  /*4500*/  @!P4 SYNCS.ARRIVE.TRANS64.RED.A0TR RZ, [UR7+0x30], R0 ;  /* 0x00003000ffffc9a7 */ /* 0x0003e20008300407 */
[----:B------:R-:W-:Y:S01]  /*4510*/  SYNCS.ARRIVE.TRANS64.RED.A1T0 RZ, [UR8], RZ ;  /* 0x000000ffffff79a7 */ /* 0x000fe20008100408 */
[----:B------:R-:W2:Y:S02]  /*4520*/  SYNCS.PHASECHK.TRANS64.TRYWAIT P2, [UR7+0x58], R14 ;  /* 0x0000580eff0075a7 */ /* 0x000ea40008041107 */
[----:B-12---:R-:W-:Y:S05]  /*4530*/  @!P2 BRA `(.L_x_74) ;  /* 0x000000500038a947 */ /* 0x006fea0003800000 */
.L_x_160:
[----:B------:R-:W-:Y:S01]  /*4540*/  @!P4 R2UR UR8, R2 ;  /* 0x000000000208c2ca */ /* 0x000fe200000e0000 */
[----:B------:R-:W-:Y:S01]  /*4550*/  VOTEU.ALL UP1, P4 ;  /* 0x0000000000ff7886 */ /* 0x000fe20002020000 */
[----:B------:R-:W-:Y:S01]  /*4560*/  @!P4 R2UR UR9, R8 ;  /* 0x000000000809c2ca */ /* 0x000fe200000e0000 */
[----:B-1----:R-:W-:Y:S01]  /*4570*/  @!P4 IMAD.MOV.U32 R0, RZ, RZ, 0x2000 ;  /* 0x00002000ff00c424 */ /* 0x002fe200078e00ff */
[----:B------:R-:W-:Y:S01]  /*4580*/  UMOV UR10, 0x0 ;  /* 0x00000000000a7882 */ /* 0x000fe20000000000 */
[----:B------:R-:W-:Y:S01]  /*4590*/  UMOV UR11, 0x10000000 ;  /* 0x10000000000b7882 */ /* 0x000fe20000000000 */
[----:B------:R-:W-:Y:S02]  /*45a0*/  @!UP1 UIADD3 UR26, UPT, UPT, UR34, 0x20, URZ ;  /* 0x00000020221a9890 */ /* 0x000fe4000fffe0ff */
[----:B------:R-:W-:Y:S01]  /*45b0*/  @!UP1 UIADD3 UR24, UPT, UPT, UR7, 0x2200, URZ ;  /* 0x0000220007189890 */ /* 0x000fe2000fffe0ff */
[----:B------:R-:W-:Y:S01]  /*45c0*/  VOTEU.ALL UP1, P4 ;  /* 0x0000000000ff7886 */ /* 0x000fe20002020000 */
[----:B------:R-:W-:Y:S01]  /*45d0*/  UMOV UR27, UR35 ;  /* 0x00000023001b7c82 */ /* 0x000fe20008000000 */
[----:B------:R-:W-:Y:S02]  /*45e0*/  UMOV UR28, UR36 ;  /* 0x00000024001c7c82 */ /* 0x000fe40008000000 */
        /* <DEDUP_REMOVED lines=12> */
.L_x_162:
[----:B------:R-:W2:Y:S01]  /*46b0*/  LDC.64 R12, c[0x0][0xb18] ;  /* 0x0002c600ff0c7b82 */ /* 0x000ea20000000a00 */
[----:B------:R-:W-:Y:S01]  /*46c0*/  @!P4 R2UR UR8, R2 ;  /* 0x000000000208c2ca */ /* 0x000fe200000e0000 */
[----:B------:R-:W-:Y:S01]  /*46d0*/  VOTEU.ALL UP1, P4 ;  /* 0x0000000000ff7886 */ /* 0x000fe20002020000 */
[----:B------:R-:W-:Y:S01]  /*46e0*/  @!P4 R2UR UR9, R8 ;  /* 0x000000000809c2ca */ /* 0x000fe200000e0000 */
[----:B-1----:R-:W-:Y:S01]  /*46f0*/  @!P4 IMAD.MOV.U32 R0, RZ, RZ, 0x2000 ;  /* 0x00002000ff00c424 */ /* 0x002fe200078e00ff */
[----:B------:R-:W-:Y:S03]  /*4700*/  UMOV UR10, 0x0 ;  /* 0x00000000000a7882 */ /* 0x000fe60000000000 */
[----:B------:R-:W1:Y:S01]  /*4710*/  @!P1 LDC R2, c[0x0][0xb0c] ;  /* 0x0002c300ff029b82 */ /* 0x000e620000000800 */
[----:B------:R-:W-:Y:S01]  /*4720*/  @!UP1 UIADD3 UR18, UPT, UPT, UR34, 0x40, URZ ;  /* 0x0000004022129890 */ /* 0x000fe2000fffe0ff */
[----:B------:R-:W-:Y:S01]  /*4730*/  @P3 SHF.R.U32.HI R26, RZ, 0x10, R21 ;  /* 0x00000010ff1a3819 */ /* 0x000fe20000011615 */
[----:B------:R-:W-:Y:S01]  /*4740*/  @!UP1 UIADD3 UR16, UPT, UPT, UR7, 0x4200, URZ ;  /* 0x0000420007109890 */ /* 0x000fe2000fffe0ff */
[----:B------:R-:W-:Y:S01]  /*4750*/  VIADD R28, R28, 0x1 ;  /* 0x000000011c1c7836 */ /* 0x000fe20000000000 */
[----:B------:R-:W-:Y:S01]  /*4760*/  VOTEU.ALL UP1, P4 ;  /* 0x0000000000ff7886 */ /* 0x000fe20002020000 */
[----:B------:R-:W-:Y:S01]  /*4770*/  UMOV UR11, 0x10000000 ;  /* 0x10000000000b7882 */ /* 0x000fe20000000000 */
[----:B------:R-:W-:Y:S01]  /*4780*/  UMOV UR19, UR35 ;  /* 0x0000002300137c82 */ /* 0x000fe20008000000 */
[----:B------:R-:W-:Y:S01]  /*4790*/  IMAD.U32 R9, RZ, RZ, UR8 ;  /* 0x00000008ff097e24 */ /* 0x000fe2000f8e00ff */
[----:B------:R-:W-:Y:S01]  /*47a0*/  UMOV UR20, UR36 ;  /* 0x0000002400147c82 */ /* 0x000fe20008000000 */
[----:B------:R-:W-:Y:S01]  /*47b0*/  IMAD.U32 R8, RZ, RZ, UR9 ;  /* 0x00000009ff087e24 */ /* 0x000fe2000f8e00ff */
[----:B------:R-:W-:Y:S02]  /*47c0*/  UPRMT UR8, UR37, 0x654, UR17 ;  /* 0x0000065425087896 */ /* 0x000fe40008000011 */
[----:B------:R-:W-:Y:S02]  /*47d0*/  @!P4 R2UR UR15, R9 ;  /* 0x00000000090fc2ca */ /* 0x000fe400000e0000 */
[----:B------:R-:W-:Y:S02]  /*47e0*/  @!P4 R2UR UR14, R8 ;  /* 0x00000000080ec2ca */ /* 0x000fe400000e0000 */
[----:B------:R-:W3:Y:S11]  /*47f0*/  LDC.64 R8, c[0x0][0xb10] ;  /* 0x0002c400ff087b82 */ /* 0x000ef60000000a00 */
[----:B------:R1:W-:Y:S01]  /*4800*/  @!UP1 UTMALDG.3D [UR16], [UR14], desc[UR10] ;  /* 0x00000a100e0095b4 */ /* 0x0003e20008011000 */
[----:B------:R5:W-:Y:S01]  /*4810*/  @!P4 SYNCS.ARRIVE.TRANS64.RED.A0TR RZ, [UR7+0x40], R0 ;  /* 0x00004000ffffc9a7 */ /* 0x000be20008300407 */
[C---:B---3--:R-:W-:Y:S01]  /*4820*/  @!P1 IMAD.HI.U32 R8, R11.reuse, R8, RZ ;  /* 0x000000080b089227 */ /* 0x048fe200078e00ff */
[----:B--2---:R-:W-:Y:S02]  /*4830*/  @!P1 ISETP.NE.AND P0, PT, R12, 0x1, PT ;  /* 0x000000010c00980c */ /* 0x004fe40003f05270 */
[----:B-1----:R-:W-:Y:S01]  /*4840*/  @!P1 ISETP.NE.AND P2, PT, R2, 0x1, PT ;  /* 0x000000010200980c */ /* 0x002fe20003f45270 */
[----:B------:R-:W-:Y:S01]  /*4850*/  SYNCS.ARRIVE.TRANS64.RED.A1T0 RZ, [UR8], RZ ;  /* 0x000000ffffff79a7 */ /* 0x000fe20008100408 */
[C---:B------:R-:W-:Y:S01]  /*4860*/  @!P1 IMAD.HI.U32 R13, R10.reuse, R13, RZ ;  /* 0x0000000d0a0d9227 */ /* 0x040fe200078e00ff */
[----:B------:R-:W-:Y:S04]  /*4870*/  @!P1 SHF.R.U32.HI R8, RZ, R9, R8 ;  /* 0x00000009ff089219 */ /* 0x000fe80000011608 */
[----:B------:R-:W-:Y:S01]  /*4880*/  @!P1 SEL R8, R11, R8, !P2 ;  /* 0x000000080b089207 */ /* 0x000fe20005000000 */
[----:B------:R-:W1:Y:S01]  /*4890*/  SYNCS.PHASECHK.TRANS64.TRYWAIT P5, [UR7+0x68], R14 ;  /* 0x0000680eff0075a7 */ /* 0x000e6200080a1107 */
[----:B-----5:R-:W2:Y:S02]  /*48a0*/  @!P1 LDC R0, c[0x0][0xb20] ;  /* 0x0002c800ff009b82 */ /* 0x020ea40000000800 */
[----:B--2---:R-:W-:Y:S04]  /*48b0*/  @!P1 SHF.R.U32.HI R0, RZ, R0, R13 ;  /* 0x00000000ff009219 */ /* 0x004fe8000001160d */
[----:B------:R-:W-:Y:S05]  /*48c0*/  @!P1 SEL R9, R10, R0, !P0 ;  /* 0x000000000a099207 */ /* 0x000fea0004000000 */
[----:B------:R-:W-:Y:S02]  /*48d0*/  @!P1 IMAD.IADD R0, R9, 0x1, -R8 ;  /* 0x0000000109009824 */ /* 0x000fe400078e0a08 */
[----:B------:R-:W-:Y:S02]  /*48e0*/  @!P1 IMAD.IADD R8, R8, 0x1, -R9 ;  /* 0x0000000108089824 */ /* 0x000fe400078e0a09 */
[----:B------:R-:W-:Y:S02]  /*48f0*/  @!P1 IMAD R11, R0, R2, R11 ;  /* 0x00000002000b9224 */ /* 0x000fe400078e020b */
[----:B------:R-:W-:Y:S01]  /*4900*/  @!P1 IMAD R10, R8, R12, R10 ;  /* 0x0000000c080a9224 */ /* 0x000fe200078e020a */
[----:B-1----:R-:W-:Y:S06]  /*4910*/  @!P5 BRA `(.L_x_76) ;  /* 0x0000004c0070d947 */ /* 0x002fec0003800000 */
.L_x_164:
[----:B------:R-:W-:Y:S01]  /*4920*/  @!P4 IADD3 R2, P0, PT, R30, 0x580, RZ ;  /* 0x000005801e02c810 */ /* 0x000fe20007f1e0ff */
[----:B------:R-:W-:Y:S01]  /*4930*/  VOTEU.ALL UP1, P4 ;  /* 0x0000000000ff7886 */ /* 0x000fe20002020000 */
[----:B------:R-:W-:Y:S01]  /*4940*/  UMOV UR18, 0x0 ;  /* 0x0000000000127882 */ /* 0x000fe20000000000 */
[----:B------:R-:W-:Y:S01]  /*4950*/  UMOV UR19, 0x10000000 ;  /* 0x1000000000137882 */ /* 0x000fe20000000000 */
[----:B------:R-:W-:Y:S01]  /*4960*/  @!P4 R2UR UR9, R2 ;  /* 0x000000000209c2ca */ /* 0x000fe200000e0000 */
[----:B-1----:R-:W-:Y:S01]  /*4970*/  @!P4 IMAD.X R0, RZ, RZ, R31, P0 ;  /* 0x000000ffff00c224 */ /* 0x002fe200000e061f */
[----:B------:R-:W-:Y:S01]  /*4980*/  @!UP1 UIADD3 UR10, UPT, UPT, UR34, 0x60, URZ ;  /* 0x00000060220a9890 */ /* 0x000fe2000fffe0ff */
[----:B------:R-:W-:Y:S01]  /*4990*/  ISETP.NE.AND P0, PT, R28, 0x2, PT ;  /* 0x000000021c00780c */ /* 0x000fe20003f05270 */
[----:B------:R-:W-:Y:S01]  /*49a0*/  UMOV UR11, UR35 ;  /* 0x00000023000b7c82 */ /* 0x000fe20008000000 */
[----:B------:R-:W-:Y:S01]  /*49b0*/  UMOV UR12, UR36 ;  /* 0x00000024000c7c82 */ /* 0x000fe20008000000 */
[----:B------:R-:W-:Y:S01]  /*49c0*/  @!P4 R2UR UR8, R0 ;  /* 0x000000000008c2ca */ /* 0x000fe200000e0000 */
[----:B------:R-:W-:Y:S01]  /*49d0*/  IMAD.IADD R14, R10, 0x1, R86 ;  /* 0x000000010a0e7824 */ /* 0x000fe200078e0256 */
[----:B------:R-:W-:Y:S01]  /*49e0*/  @P3 R2UR UR36, R26 ;  /* 0x000000001a2432ca */ /* 0x000fe200000e0000 */
[----:B------:R-:W-:Y:S01]  /*49f0*/  IMAD.IADD R15, R11, 0x1, R87 ;  /* 0x000000010b0f7824 */ /* 0x000fe200078e0257 */
[----:B------:R-:W-:Y:S02]  /*4a00*/  SEL R0, RZ, 0x1, P0 ;  /* 0x00000001ff007807 */ /* 0x000fe40000000000 */
[----:B------:R-:W-:Y:S01]  /*4a10*/  LOP3.LUT R29, R29, 0x1, RZ, 0x3c, !PT ;  /* 0x000000011d1d7812 */ /* 0x000fe200078e3cff */
[----:B------:R-:W-:Y:S01]  /*4a20*/  IMAD.U32 R8, RZ, RZ, UR9 ;  /* 0x00000009ff087e24 */ /* 0x000fe2000f8e00ff */
[----:B------:R-:W-:Y:S01]  /*4a30*/  @!UP1 UIADD3 UR9, UPT, UPT, UR7, 0x48, URZ ;  /* 0x0000004807099890 */ /* 0x000fe2000fffe0ff */
[----:B------:R-:W-:Y:S02]  /*4a40*/  LOP3.LUT R27, R27, R0, RZ, 0x3c, !PT ;  /* 0x000000001b1b7212 */ /* 0x000fe400078e3cff */
[----:B------:R-:W-:Y:S02]  /*4a50*/  SEL R28, R28, RZ, P0 ;  /* 0x000000ff1c1c7207 */ /* 0x000fe40000000000 */
[----:B------:R-:W-:Y:S01]  /*4a60*/  IMAD.U32 R9, RZ, RZ, UR8 ;  /* 0x00000008ff097e24 */ /* 0x000fe2000f8e00ff */
[----:B------:R-:W-:Y:S01]  /*4a70*/  @!P4 R2UR UR14, R8 ;  /* 0x00000000080ec2ca */ /* 0x000fe200000e0000 */
[----:B------:R-:W-:Y:S01]  /*4a80*/  @!UP1 UIADD3 UR8, UPT, UPT, UR7, 0x6200, URZ ;  /* 0x0000620007089890 */ /* 0x000fe2000fffe0ff */
[----:B------:R-:W-:Y:S02]  /*4a90*/  VOTEU.ALL UP1, P4 ;  /* 0x0000000000ff7886 */ /* 0x000fe40002020000 */
[----:B------:R-:W-:Y:S11]  /*4aa0*/  @!P4 R2UR UR15, R9 ;  /* 0x00000000090fc2ca */ /* 0x000ff600000e0000 */
[----:B------:R-:W-:Y:S02]  /*4ab0*/  @!UPT UIADD3 URZ, UPT, UPT, URZ, URZ, URZ ;  /* 0x000000fffffff290 */ /* 0x000fe4000fffe0ff */
[----:B------:R2:W-:Y:S01]  /*4ac0*/  @!UP1 UTMALDG.3D [UR8], [UR14], desc[UR18] ;  /* 0x000012080e0095b4 */ /* 0x0005e20008011000 */
[----:B------:R2:W-:Y:S01]  /*4ad0*/  @!P4 SYNCS.ARRIVE.TRANS64.RED.A0TR RZ, [UR7+0x48], R25 ;  /* 0x00004819ffffc9a7 */ /* 0x0005e20008300407 */
[----:B------:R-:W-:Y:S01]  /*4ae0*/  UPLOP3.LUT UP1, UPT, UPT, UPT, UPT, 0x80, 0x8 ;  /* 0x000000000008789c */ /* 0x000fe20003f2f070 */
[----:B------:R-:W-:Y:S01]  /*4af0*/  SYNCS.ARRIVE.TRANS64.RED.A1T0 RZ, [UR13], RZ ;  /* 0x000000ffffff79a7 */ /* 0x000fe2000810040d */
[----:B------:R-:W-:Y:S09]  /*4b00*/  @P3 BRA `(.L_x_77) ;  /* 0xfffffff000a03947 */ /* 0x000ff2000383ffff */
[----:B------:R-:W-:-:S04]  /*4b10*/  SHF.L.U32 R2, R29, 0x1f, RZ ;  /* 0x0000001f1d027819 */ /* 0x000fc800000006ff */
[----:B------:R-:W1:Y:S02]  /*4b20*/  SYNCS.PHASECHK.TRANS64.TRYWAIT P0, [UR7+0x50], R2 ;  /* 0x00005002ff0075a7 */ /* 0x000e640008001107 */
[----:B-1----:R-:W-:Y:S05]  /*4b30*/  @!P0 BRA `(.L_x_78) ;  /* 0x0000004c00008947 */ /* 0x002fea0003800000 */
.L_x_166:
[----:B------:R-:W3:Y:S02]  /*4b40*/  SYNCS.PHASECHK.TRANS64.TRYWAIT P0, [UR7+0x58], R2 ;  /* 0x00005802ff0075a7 */ /* 0x000ee40008001107 */
[----:B---3--:R-:W-:Y:S05]  /*4b50*/  @!P0 BRA `(.L_x_79) ;  /* 0x0000004c00108947 */ /* 0x008fea0003800000 */
.L_x_168:
[----:B------:R-:W3:Y:S02]  /*4b60*/  SYNCS.PHASECHK.TRANS64.TRYWAIT P0, [UR7+0x60], R2 ;  /* 0x00006002ff0075a7 */ /* 0x000ee40008001107 */
[----:B---3--:R-:W-:Y:S05]  /*4b70*/  @!P0 BRA `(.L_x_80) ;  /* 0x0000004c00208947 */ /* 0x008fea0003800000 */
.L_x_170:
[----:B-1----:R-:W-:-:S07]  /*4b80*/  MOV R0, UR7 ;  /* 0x0000000700007c02 */ /* 0x002fce0008000f00 */
.L_x_81:
[----:B-1----:R-:W-:-:S04]  /*4b90*/  SHF.L.U32 R2, R29, 0x1f, RZ ;  /* 0x0000001f1d027819 */ /* 0x002fc800000006ff */
[----:B------:R1:W3:Y:S03]  /*4ba0*/  SYNCS.PHASECHK.TRANS64.TRYWAIT P0, [R0+URZ+0x68], R2 ;  /* 0x00006802000075a7 */ /* 0x0002e600080011ff */
[----:B---3--:R-:W-:Y:S05]  /*4bb0*/  @!P0 NANOSLEEP.SYNCS 0x989680 ;  /* 0x009896800000895d */ /* 0x008fea0003900000 */
[----:B------:R-:W3:Y:S02]  /*4bc0*/  @!P0 SYNCS.PHASECHK.TRANS64 P0, [R0+URZ+0x68], R2 ;  /* 0x00006802000085a7 */ /* 0x000ee400080010ff */
[----:B--23--:R-:W-:Y:S05]  /*4bd0*/  @P0 EXIT ;  /* 0x000000000000094d */ /* 0x00cfea0003800000 */
[----:B------:R-:W-:Y:S05]  /*4be0*/  BRA `(.L_x_81) ;  /* 0xfffffffc00e87947 */ /* 0x000fea000383ffff */
.L_x_66:
[----:B------:R-:W-:-:S06]  /*4bf0*/  UISETP.GE.AND UP1, UPT, UR8, 0x4, UPT ;  /* 0x000000040800788c */ /* 0x000fcc000bf26270 */
[----:B------:R-:W-:-:S13]  /*4c00*/  PLOP3.LUT P0, PT, PT, PT, UP1, 0x80, 0x8 ;  /* 0x000000000008781c */ /* 0x000fda0003f0f018 */
[----:B------:R-:W-:Y:S05]  /*4c10*/  @!P0 EXIT ;  /* 0x000000000000894d */ /* 0x000fea0003800000 */
[----:B------:R-:W-:Y:S01]  /*4c20*/  BAR.SYNC.DEFER_BLOCKING 0x6, 0xa0 ;  /* 0x0182800000007b1d */ /* 0x000fe20000010000 */
[C---:B------:R-:W-:Y:S01]  /*4c30*/  IMAD.SHL.U32 R2, R101.reuse, 0x20, RZ ;  /* 0x0000002065027824 */ /* 0x040fe200078e00ff */
[C---:B------:R-:W-:Y:S01]  /*4c40*/  SHF.L.U32 R46, R101.reuse, 0x10, RZ ;  /* 0x00000010652e7819 */ /* 0x040fe200000006ff */
[C---:B------:R-:W-:Y:S01]  /*4c50*/  IMAD.SHL.U32 R100, R101.reuse, 0x4, RZ ;  /* 0x0000000465647824 */ /* 0x040fe200078e00ff */
[C---:B------:R-:W-:Y:S01]  /*4c60*/  LOP3.LUT R102, R101.reuse, 0x60, RZ, 0xc0, !PT ;  /* 0x0000006065667812 */ /* 0x040fe200078ec0ff */
[----:B------:R-:W-:Y:S01]  /*4c70*/  HFMA2 R97, -RZ, RZ, 0, 5.9604644775390625e-08 ;  /* 0x00000001ff617431 */ /* 0x000fe200000001ff */
[----:B------:R-:W-:Y:S02]  /*4c80*/  UMOV UR48, 0x400 ;  /* 0x0000040000307882 */ /* 0x000fe40000000000 */
[----:B------:R-:W1:Y:S01]  /*4c90*/  LDC R91, c[0x0][0x370] ;  /* 0x0000dc00ff5b7b82 */ /* 0x000e620000000800 */
[----:B------:R-:W-:Y:S01]  /*4ca0*/  ULEA UR48, UR37, UR48, 0x18 ;  /* 0x0000003025307291 */ /* 0x000fe2000f8ec0ff */
[----:B------:R-:W-:Y:S01]  /*4cb0*/  LOP3.LUT R3, R2, 0xc0, RZ, 0xc0, !PT ;  /* 0x000000c002037812 */ /* 0x000fe200078ec0ff */
[----:B------:R-:W-:Y:S01]  /*4cc0*/  HFMA2 R95, -RZ, RZ, 0, 0 ;  /* 0x00000000ff5f7431 */ /* 0x000fe200000001ff */
[----:B------:R-:W-:Y:S01]  /*4cd0*/  LOP3.LUT R99, R101, 0x2, RZ, 0xc0, !PT ;  /* 0x0000000265637812 */ /* 0x000fe200078ec0ff */
[----:B------:R-:W-:Y:S01]  /*4ce0*/  UIADD3 UR4, UPT, UPT, UR48, 0x200, URZ ;  /* 0x0000020030047890 */ /* 0x000fe2000fffe0ff */
[----:B------:R-:W-:Y:S01]  /*4cf0*/  LOP3.LUT R100, R3, 0x18, R100, 0xf8, !PT ;  /* 0x0000001803647812 */ /* 0x000fe200078ef864 */
[----:B------:R-:W-:Y:S01]  /*4d00*/  IMAD.MOV.U32 R45, RZ, RZ, RZ ;  /* 0x000000ffff2d7224 */ /* 0x000fe200078e00ff */
[----:B------:R-:W2:Y:S01]  /*4d10*/  LDC R42, c[0x0][0xb0c] ;  /* 0x0002c300ff2a7b82 */ /* 0x000ea20000000800 */
[----:B------:R-:W-:Y:S01]  /*4d20*/  LOP3.LUT R46, R46, 0x600000, RZ, 0xc0, !PT ;  /* 0x006000002e2e7812 */ /* 0x000fe200078ec0ff */
[----:B------:R-:W-:Y:S01]  /*4d30*/  IMAD.MOV.U32 R105, RZ, RZ, RZ ;  /* 0x000000ffff697224 */ /* 0x000fe200078e00ff */
[----:B------:R-:W-:Y:S01]  /*4d40*/  LOP3.LUT R100, R100, 0xf20, R2, 0xf8, !PT ;  /* 0x00000f2064647812 */ /* 0x000fe200078ef802 */
[----:B------:R-:W-:Y:S01]  /*4d50*/  IMAD.U32 R93, RZ, RZ, UR4 ;  /* 0x00000004ff5d7e24 */ /* 0x000fe2000f8e00ff */
[----:B------:R-:W-:Y:S01]  /*4d60*/  LOP3.LUT R101, R101, 0x4, RZ, 0xc0, !PT ;  /* 0x0000000465657812 */ /* 0x000fe200078ec0ff */
[----:B------:R-:W4:Y:S01]  /*4d70*/  LDCU.64 UR52, c[0x0][0x348] ;  /* 0x00006900ff3477ac */ /* 0x000f220008000a00 */
[----:B------:R-:W-:Y:S01]  /*4d80*/  MOV R96, RZ ;  /* 0x000000ff00607202 */ /* 0x000fe20000000f00 */
[----:B------:R-:W1:Y:S01]  /*4d90*/  LDC R89, c[0x0][0xb20] ;  /* 0x0002c800ff597b82 */ /* 0x000e620000000800 */
[----:B------:R-:W3:Y:S01]  /*4da0*/  LDS R0, [UR48+0x130] ;  /* 0x00013030ff007984 */ /* 0x000ee20008000800 */
[----:B------:R-:W-:Y:S01]  /*4db0*/  IMAD R100, R100, 0x2, R93 ;  /* 0x0000000264647824 */ /* 0x000fe200078e025d */
[----:B------:R-:W1:Y:S03]  /*4dc0*/  LDCU.64 UR38, c[0x0][0x888] ;  /* 0x00011100ff2677ac */ /* 0x000e660008000a00 */
[--C-:B------:R-:W-:Y:S01]  /*4dd0*/  IMAD R99, R99, -0x10, R100.reuse ;  /* 0xfffffff063637824 */ /* 0x100fe200078e0264 */
[----:B------:R-:W1:Y:S01]  /*4de0*/  LDCU.64 UR44, c[0x0][0x890] ;  /* 0x00011200ff2c77ac */ /* 0x000e620008000a00 */
[----:B------:R-:W1:Y:S01]  /*4df0*/  LDC R41, c[0x0][0xb30] ;  /* 0x0002cc00ff297b82 */ /* 0x000e620000000800 */
[----:B------:R-:W-:Y:S01]  /*4e00*/  IMAD R98, R101, -0x10, R100 ;  /* 0xfffffff065627824 */ /* 0x000fe200078e0264 */
[----:B------:R-:W-:Y:S01]  /*4e10*/  UMOV UR49, URZ ;  /* 0x000000ff00317c82 */ /* 0x000fe20008000000 */
[----:B------:R-:W-:-:S05]  /*4e20*/  UMOV UR51, URZ ;  /* 0x000000ff00337c82 */ /* 0x000fca0008000000 */
[----:B------:R-:W1:Y:S08]  /*4e30*/  LDC.64 R84, c[0x0][0xb10] ;  /* 0x0002c400ff547b82 */ /* 0x000e700000000a00 */
[----:B------:R-:W1:Y:S08]  /*4e40*/  LDC.64 R38, c[0x0][0xb18] ;  /* 0x0002c600ff267b82 */ /* 0x000e700000000a00 */
[----:B------:R-:W1:Y:S08]  /*4e50*/  LDC.64 R36, c[0x0][0xb28] ;  /* 0x0002ca00ff247b82 */ /* 0x000e700000000a00 */
[----:B------:R-:W1:Y:S01]  /*4e60*/  LDC.64 R82, c[0x0][0x8b0] ;  /* 0x00022c00ff527b82 */ /* 0x000e620000000a00 */
[----:B---3--:R-:W-:-:S07]  /*4e70*/  IMAD.IADD R46, R0, 0x1, R46 ;  /* 0x00000001002e7824 */ /* 0x008fce00078e022e */
[----:B------:R-:W3:Y:S08]  /*4e80*/  LDC.64 R80, c[0x0][0x8a8] ;  /* 0x00022a00ff507b82 */ /* 0x000ef00000000a00 */
[----:B--2-4-:R-:W1:Y:S02]  /*4e90*/  LDC R90, c[0x0][0x374] ;  /* 0x0000dd00ff5a7b82 */ /* 0x014e640000000800 */
.L_x_125:
[----:B------:R-:W-:Y:S02]  /*4ea0*/  LEA R0, R105, UR48, 0x3 ;  /* 0x0000003069007c11 */ /* 0x000fe4000f8e18ff */
[----:B------:R-:W-:Y:S02]  /*4eb0*/  SHF.L.U32 R2, R95, 0x1f, RZ ;  /* 0x0000001f5f027819 */ /* 0x000fe400000006ff */
[----:B-1----:R-:W-:Y:S02]  /*4ec0*/  LEA R16, R105, UR48, 0x4 ;  /* 0x0000003069107c11 */ /* 0x002fe4000f8e20ff */
[----:B------:R-:W2:Y:S02]  /*4ed0*/  SYNCS.PHASECHK.TRANS64.TRYWAIT P0, [R0+URZ+0x80], R2 ;  /* 0x00008002000075a7 */ /* 0x000ea400080011ff */
[----:B--23--:R-:W-:Y:S05]  /*4ee0*/  @!P0 BRA `(.L_x_82) ;  /* 0x00000048005c8947 */ /* 0x00cfea0003800000 */
.L_x_171:
[----:B------:R-:W4:Y:S01]  /*4ef0*/  LDC.64 R10, c[0x0][0xb10] ;  /* 0x0002c400ff0a7b82 */ /* 0x000f220000000a00 */
[----:B------:R-:W3:Y:S01]  /*4f00*/  LDS.128 R16, [R16+0x110] ;  /* 0x0001100010107984 */ /* 0x000ee20000000c00 */
[----:B-1----:R-:W-:Y:S01]  /*4f10*/  ISETP.NE.AND P1, PT, R41, 0x1, PT ;  /* 0x000000012900780c */ /* 0x002fe20003f25270 */
[----:B--2---:R-:W-:Y:S01]  /*4f20*/  VIADD R0, R0, 0x90 ;  /* 0x0000009000007836 */ /* 0x004fe20000000000 */
[----:B------:R-:W-:Y:S04]  /*4f30*/  ISETP.GE.AND P0, PT, R40, 0x1, PT ;  /* 0x000000012800780c */ /* 0x000fe80003f06270 */
[----:B------:R-:W1:Y:S01]  /*4f40*/  LDC.64 R8, c[0x0][0xb18] ;  /* 0x0002c600ff087b82 */ /* 0x000e620000000a00 */
[----:B------:R-:W-:Y:S01]  /*4f50*/  PRMT R0, RZ, 0x654, R0 ;  /* 0x00000654ff007816 */ /* 0x000fe20000000000 */
[----:B------:R-:W-:Y:S01]  /*4f60*/  @!PT LDS RZ, [RZ] ;  /* 0x00000000fffff984 */ /* 0x000fe20000000800 */
[----:B------:R-:W-:Y:S01]  /*4f70*/  @!PT LDS RZ, [RZ] ;  /* 0x00000000fffff984 */ /* 0x000fe20000000800 */
[----:B------:R-:W-:Y:S01]  /*4f80*/  @!PT LDS RZ, [RZ] ;  /* 0x00000000fffff984 */ /* 0x000fe20000000800 */
[----:B------:R-:W-:Y:S01]  /*4f90*/  @!PT LDS RZ, [RZ] ;  /* 0x00000000fffff984 */ /* 0x000fe20000000800 */
[----:B------:R2:W-:Y:S06]  /*4fa0*/  MEMBAR.ALL.CTA ;  /* 0x0000000000007992 */ /* 0x0005ec0000008000 */
[----:B--2---:R-:W2:Y:S01]  /*4fb0*/  FENCE.VIEW.ASYNC.S ;  /* 0x00000000000073c6 */ /* 0x004ea20000000000 */
[----:B------:R-:W1:Y:S08]  /*4fc0*/  @!P1 LDC R12, c[0x0][0xb20] ;  /* 0x0002c800ff0c9b82 */ /* 0x000e700000000800 */
[----:B------:R-:W1:Y:S01]  /*4fd0*/  @!P1 LDC R7, c[0x0][0xb0c] ;  /* 0x0002c300ff079b82 */ /* 0x000e620000000800 */
[----:B--2---:R2:W-:Y:S01]  /*4fe0*/  SYNCS.ARRIVE.TRANS64.RED.A1T0 RZ, [R0+URZ], RZ ;  /* 0x000000ff00ff79a7 */ /* 0x0045e200081004ff */
[----:B---3--:R-:W-:Y:S04]  /*4ff0*/  LOP3.LUT P4, RZ, R18, 0x1, RZ, 0xc0, !PT ;  /* 0x0000000112ff7812 */ /* 0x008fe8000788c0ff */
[----:B------:R-:W-:Y:S09]  /*5000*/  P2R R103, PR, RZ, 0x10 ;  /* 0x00000010ff677803 */ /* 0x000ff20000000000 */
[----:B------:R-:W-:Y:S02]  /*5010*/  @P4 MOV R44, R16 ;  /* 0x00000010002c4202 */ /* 0x000fe40000000f00 */
[----:B------:R-:W-:Y:S01]  /*5020*/  @P4 LOP3.LUT R43, R17, 0xffff, RZ, 0xc0, !PT ;  /* 0x0000ffff112b4812 */ /* 0x000fe200078ec0ff */
[----:B--2-4-:R-:W-:Y:S06]  /*5030*/  @!P0 BRA `(.L_x_83) ;  /* 0x0000000000a48947 */ /* 0x014fec0003800000 */
[----:B------:R-:W-:Y:S01]  /*5040*/  IMAD.HI.U32 R0, R90, R39, RZ ;  /* 0x000000275a007227 */ /* 0x000fe200078e00ff */
[----:B------:R-:W-:Y:S02]  /*5050*/  ISETP.NE.AND P0, PT, R38, 0x1, PT ;  /* 0x000000012600780c */ /* 0x000fe40003f05270 */
[----:B------:R-:W-:Y:S01]  /*5060*/  ISETP.NE.AND P2, PT, R40, 0x1, PT ;  /* 0x000000012800780c */ /* 0x000fe20003f45270 */
[----:B------:R-:W-:Y:S01]  /*5070*/  IMAD.HI.U32 R4, R91, R84, RZ ;  /* 0x000000545b047227 */ /* 0x000fe200078e00ff */
[----:B------:R-:W-:Y:S02]  /*5080*/  SHF.R.U32.HI R0, RZ, R89, R0 ;  /* 0x00000059ff007219 */ /* 0x000fe40000011600 */
[----:B------:R-:W-:Y:S01]  /*5090*/  ISETP.NE.AND P3, PT, R42, 0x1, PT ;  /* 0x000000012a00780c */ /* 0x000fe20003f65270 */
[----:B------:R-:W-:Y:S01]  /*50a0*/  IMAD.HI.U32 R6, R43, R39, RZ ;  /* 0x000000272b067227 */ /* 0x000fe200078e00ff */
[-C--:B------:R-:W-:Y:S02]  /*50b0*/  SHF.R.U32.HI R4, RZ, R85.reuse, R4 ;  /* 0x00000055ff047219 */ /* 0x080fe40000011604 */
[----:B------:R-:W-:Y:S01]  /*50c0*/  SEL R0, R90, R0, !P0 ;  /* 0x000000005a007207 */ /* 0x000fe20004000000 */
[----:B------:R-:W-:Y:S01]  /*50d0*/  IMAD.HI.U32 R5, R44, R84, RZ ;  /* 0x000000542c057227 */ /* 0x000fe200078e00ff */
[----:B------:R-:W-:Y:S03]  /*50e0*/  SEL R4, R91, R4, !P3 ;  /* 0x000000045b047207 */ /* 0x000fe60005800000 */
[-C--:B------:R-:W-:Y:S01]  /*50f0*/  IMAD.HI.U32 R3, R0, R36.reuse, RZ ;  /* 0x0000002400037227 */ /* 0x080fe200078e00ff */
[----:B------:R-:W-:Y:S03]  /*5100*/  SHF.R.U32.HI R5, RZ, R85, R5 ;  /* 0x00000055ff057219 */ /* 0x000fe60000011605 */
[----:B------:R-:W-:Y:S01]  /*5110*/  IMAD.HI.U32 R2, R4, R36, RZ ;  /* 0x0000002404027227 */ /* 0x000fe200078e00ff */
[----:B------:R-:W-:Y:S02]  /*5120*/  @P2 SHF.R.U32.HI R0, RZ, R37, R3 ;  /* 0x00000025ff002219 */ /* 0x000fe40000011603 */
[----:B------:R-:W-:Y:S02]  /*5130*/  SHF.R.U32.HI R3, RZ, R89, R6 ;  /* 0x00000059ff037219 */ /* 0x000fe40000011606 */
[----:B------:R-:W-:Y:S01]  /*5140*/  @P2 SHF.R.U32.HI R4, RZ, R37, R2 ;  /* 0x00000025ff042219 */ /* 0x000fe20000011602 */
[----:B------:R-:W-:Y:S01]  /*5150*/  IMAD R0, R40, R0, RZ ;  /* 0x0000000028007224 */ /* 0x000fe200078e02ff */
[----:B------:R-:W-:Y:S02]  /*5160*/  SEL R3, R43, R3, !P0 ;  /* 0x000000032b037207 */ /* 0x000fe40004000000 */
[----:B------:R-:W-:Y:S01]  /*5170*/  SEL R2, R44, R5, !P3 ;  /* 0x000000052c027207 */ /* 0x000fe20005800000 */
[----:B------:R-:W-:Y:S01]  /*5180*/  IMAD R5, R40, R4, RZ ;  /* 0x0000000428057224 */ /* 0x000fe200078e02ff */
[C---:B------:R-:W-:Y:S01]  /*5190*/  ISETP.GE.AND P0, PT, R3.reuse, R0, PT ;  /* 0x000000000300720c */ /* 0x040fe20003f06270 */
[C---:B------:R-:W-:Y:S03]  /*51a0*/  IMAD.HI.U32 R0, R3.reuse, R36, RZ ;  /* 0x0000002403007227 */ /* 0x040fe600078e00ff */
[C---:B------:R-:W-:Y:S02]  /*51b0*/  ISETP.GE.OR P0, PT, R2.reuse, R5, P0 ;  /* 0x000000050200720c */ /* 0x040fe40000706670 */
[----:B------:R-:W-:Y:S04]  /*51c0*/  SHF.R.U32.HI R0, RZ, R37, R0 ;  /* 0x00000025ff007219 */ /* 0x000fe80000011600 */
[C---:B------:R-:W-:Y:S05]  /*51d0*/  SEL R6, R3.reuse, R0, !P2 ;  /* 0x0000000003067207 */ /* 0x040fea0005000000 */
        /* <DEDUP_REMOVED lines=14> */
[----:B------:R-:W-:Y:S07]  /*52c0*/  IMAD R43, R3, R38, R43 ;  /* 0x00000026032b7224 */ /* 0x000fee00078e022b */
.L_x_83:
[----:B-1----:R-:W-:Y:S01]  /*52d0*/  @!P1 ISETP.NE.AND P0, PT, R8, 0x1, PT ;  /* 0x000000010800980c */ /* 0x002fe20003f05270 */
[----:B------:R-:W-:Y:S01]  /*52e0*/  @!P1 IMAD.HI.U32 R2, R43, R9, RZ ;  /* 0x000000092b029227 */ /* 0x000fe200078e00ff */
[----:B------:R-:W-:Y:S01]  /*52f0*/  R2UR UR42, R15 ;  /* 0x000000000f2a72ca */ /* 0x000fe200000e0000 */
[----:B------:R-:W-:Y:S01]  /*5300*/  BSSY.RECONVERGENT B6, `(.L_x_84) ;  /* 0x0000031000067945 */ /* 0x000fe20003800200 */
[----:B------:R-:W-:Y:S01]  /*5310*/  R2UR UR41, R14 ;  /* 0x000000000e2972ca */ /* 0x000fe200000e0000 */
[C---:B------:R-:W-:Y:S01]  /*5320*/  @!P1 IMAD.HI.U32 R0, R44.reuse, R10, RZ ;  /* 0x0000000a2c009227 */ /* 0x040fe200078e00ff */
[----:B------:R-:W-:Y:S02]  /*5330*/  @!P1 SHF.R.U32.HI R2, RZ, R12, R2 ;  /* 0x0000000cff029219 */ /* 0x000fe40000011602 */
[----:B------:R-:W-:Y:S01]  /*5340*/  @!P1 ISETP.NE.AND P2, PT, R7, 0x1, PT ;  /* 0x000000010700980c */ /* 0x000fe20003f45270 */
[----:B------:R-:W-:Y:S01]  /*5350*/  VIADD R105, R105, 0x1 ;  /* 0x0000000169697836 */ /* 0x000fe20000000000 */
[----:B------:R-:W-:Y:S02]  /*5360*/  @!P1 SEL R2, R43, R2, !P0 ;  /* 0x000000022b029207 */ /* 0x000fe40004000000 */
[----:B------:R-:W-:Y:S02]  /*5370*/  @!P1 SHF.R.U32.HI R0, RZ, R11, R0 ;  /* 0x0000000bff009219 */ /* 0x000fe40000011600 */
[----:B------:R-:W-:Y:S01]  /*5380*/  LOP3.LUT P0, RZ, R93, 0x1b0, RZ, 0xc0, !PT ;  /* 0x000001b05dff7812 */ /* 0x000fe2000780c0ff */
[----:B------:R-:W-:Y:S01]  /*5390*/  USHF.L.U32 UR42, UR42, 0x7, URZ ;  /* 0x000000072a2a7899 */ /* 0x000fe200080006ff */
[----:B------:R-:W-:Y:S01]  /*53a0*/  @!P1 SEL R3, R44, R0, !P2 ;  /* 0x000000002c039207 */ /* 0x000fe20005000000 */
[----:B------:R-:W-:Y:S01]  /*53b0*/  USHF.L.U32 UR41, UR41, 0x7, URZ ;  /* 0x0000000729297899 */ /* 0x000fe200080006ff */
[----:B------:R-:W-:Y:S03]  /*53c0*/  @P4 SHF.R.U32.HI R94, RZ, 0x10, R17 ;  /* 0x00000010ff5e4819 */ /* 0x000fe60000011611 */
[----:B------:R-:W-:Y:S02]  /*53d0*/  @!P1 IMAD.IADD R0, R2, 0x1, -R3 ;  /* 0x0000000102009824 */ /* 0x000fe400078e0a03 */
[----:B------:R-:W-:Y:S02]  /*53e0*/  @!P1 IMAD.IADD R2, R3, 0x1, -R2 ;  /* 0x0000000103029824 */ /* 0x000fe400078e0a02 */
[----:B------:R-:W-:Y:S02]  /*53f0*/  @!P1 IMAD R44, R0, R7, R44 ;  /* 0x00000007002c9224 */ /* 0x000fe400078e022c */
[----:B------:R-:W-:Y:S01]  /*5400*/  @!P1 IMAD R43, R2, R8, R43 ;  /* 0x00000008022b9224 */ /* 0x000fe200078e022b */
[----:B------:R-:W-:Y:S06]  /*5410*/  @!P0 BRA `(.L_x_85) ;  /* 0x00000000007c8947 */ /* 0x000fec0003800000 */
[----:B------:R-:W1:Y:S01]  /*5420*/  LDCU.64 UR8, c[0x4][0x80] ;  /* 0x01001000ff0877ac */ /* 0x000e620008000a00 */
[----:B------:R-:W-:Y:S01]  /*5430*/  MOV R2, 0x0 ;  /* 0x0000000000027802 */ /* 0x000fe20000000f00 */
[----:B------:R-:W-:Y:S02]  /*5440*/  HFMA2 R12, -RZ, RZ, 0, 5.9604644775390625e-08 ;  /* 0x00000001ff0c7431 */ /* 0x000fe400000001ff */
[----:B------:R-:W-:Y:S01]  /*5450*/  IMAD.MOV.U32 R8, RZ, RZ, 0x70 ;  /* 0x00000070ff087424 */ /* 0x000fe200078e00ff */
[----:B------:R2:W3:Y:S01]  /*5460*/  LDC.64 R14, c[0x4][R2] ;  /* 0x01000000020e7b82 */ /* 0x0004e20000000a00 */
[----:B------:R-:W4:Y:S01]  /*5470*/  LDCU.64 UR6, c[0x4][0x88] ;  /* 0x01001100ff0677ac */ /* 0x000f220008000a00 */
[----:B------:R-:W-:Y:S01]  /*5480*/  IMAD.MOV.U32 R13, RZ, RZ, RZ ;  /* 0x000000ffff0d7224 */ /* 0x000fe200078e00ff */
[----:B------:R-:W2:Y:S01]  /*5490*/  LDCU.64 UR4, c[0x4][0x8] ;  /* 0x01000100ff0477ac */ /* 0x000ea20008000a00 */
[----:B-1----:R-:W-:Y:S01]  /*54a0*/  MOV R5, UR9 ;  /* 0x0000000900057c02 */ /* 0x002fe20008000f00 */
[----:B------:R-:W-:Y:S01]  /*54b0*/  IMAD.U32 R4, RZ, RZ, UR8 ;  /* 0x00000008ff047e24 */ /* 0x000fe2000f8e00ff */
[----:B----4-:R-:W-:Y:S01]  /*54c0*/  MOV R7, UR7 ;  /* 0x0000000700077c02 */ /* 0x010fe20008000f00 */
[----:B------:R-:W-:Y:S01]  /*54d0*/  IMAD.U32 R6, RZ, RZ, UR6 ;  /* 0x00000006ff067e24 */ /* 0x000fe2000f8e00ff */
[----:B--2---:R-:W-:Y:S01]  /*54e0*/  MOV R11, UR5 ;  /* 0x00000005000b7c02 */ /* 0x004fe20008000f00 */
[----:B------:R-:W-:Y:S02]  /*54f0*/  IMAD.U32 R10, RZ, RZ, UR4 ;  /* 0x00000004ff0a7e24 */ /* 0x000fe4000f8e00ff */
[----:B------:R-:W-:Y:S07]  /*5500*/  LEPC R20, `(.L_x_86) ;  /* 0x000000001014794e */ /* 0x000fee0000000000 */
[----:B---3-5:R-:W-:Y:S05]  /*5510*/  CALL.ABS.NOINC R14 ;  /* 0x000000000e007343 */ /* 0x028fea0003c00000 */
.L_x_86:
[----:B------:R-:W1:Y:S01]  /*5520*/  LDCU.64 UR8, c[0x4][0x80] ;  /* 0x01001000ff0877ac */ /* 0x000e620008000a00 */
[----:B------:R-:W2:Y:S01]  /*5530*/  LDC.64 R2, c[0x4][R2] ;  /* 0x0100000002027b82 */ /* 0x000ea20000000a00 */
[----:B------:R-:W-:Y:S02]  /*5540*/  HFMA2 R12, -RZ, RZ, 0, 5.9604644775390625e-08 ;  /* 0x00000001ff0c7431 */ /* 0x000fe400000001ff */
[----:B------:R-:W-:Y:S02]  /*5550*/  IMAD.MOV.U32 R8, RZ, RZ, 0x70 ;  /* 0x00000070ff087424 */ /* 0x000fe400078e00ff */
[----:B------:R-:W-:Y:S01]  /*5560*/  IMAD.MOV.U32 R13, RZ, RZ, RZ ;  /* 0x000000ffff0d7224 */ /* 0x000fe200078e00ff */
[----:B------:R-:W3:Y:S01]  /*5570*/  LDCU.64 UR6, c[0x4][0x88] ;  /* 0x01001100ff0677ac */ /* 0x000ee20008000a00 */
[----:B------:R-:W4:Y:S01]  /*5580*/  LDCU.64 UR4, c[0x4][0x8] ;  /* 0x01000100ff0477ac */ /* 0x000f220008000a00 */
[----:B-1----:R-:W-:Y:S02]  /*5590*/  MOV R4, UR8 ;  /* 0x0000000800047c02 */ /* 0x002fe40008000f00 */
[----:B------:R-:W-:Y:S02]  /*55a0*/  MOV R5, UR9 ;  /* 0x0000000900057c02 */ /* 0x000fe40008000f00 */
[----:B---3--:R-:W-:Y:S01]  /*55b0*/  MOV R7, UR7 ;  /* 0x0000000700077c02 */ /* 0x008fe20008000f00 */
[----:B------:R-:W-:Y:S01]  /*55c0*/  IMAD.U32 R6, RZ, RZ, UR6 ;  /* 0x00000006ff067e24 */ /* 0x000fe2000f8e00ff */
[----:B----4-:R-:W-:Y:S01]  /*55d0*/  MOV R11, UR5 ;  /* 0x00000005000b7c02 */ /* 0x010fe20008000f00 */
[----:B------:R-:W-:Y:S02]  /*55e0*/  IMAD.U32 R10, RZ, RZ, UR4 ;  /* 0x00000004ff0a7e24 */ /* 0x000fe4000f8e00ff */
[----:B------:R-:W-:Y:S07]  /*55f0*/  LEPC R20, `(.L_x_85) ;  /* 0x000000001014794e */ /* 0x000fee0000000000 */
[----:B--2---:R-:W-:Y:S05]  /*5600*/  CALL.ABS.NOINC R2 ;  /* 0x0000000002007343 */ /* 0x004fea0003c00000 */
.L_x_85:
[----:B------:R-:W-:Y:S05]  /*5610*/  BSYNC.RECONVERGENT B6 ;  /* 0x0000000000067941 */ /* 0x000fea0003800200 */
.L_x_84:
[----:B------:R-:W-:Y:S01]  /*5620*/  ISETP.NE.U32.AND P4, PT, R82, RZ, PT ;  /* 0x000000ff5200720c */ /* 0x000fe20003f85070 */
[----:B------:R-:W-:Y:S01]  /*5630*/  UISETP.NE.AND UP2, UPT, UR50, URZ, UPT ;  /* 0x000000ff3200728c */ /* 0x000fe2000bf45270 */
[----:B------:R-:W-:Y:S01]  /*5640*/  ISETP.NE.U32.AND P2, PT, RZ, UR38, PT ;  /* 0x00000026ff007c0c */ /* 0x000fe2000bf45070 */
[----:B------:R-:W-:Y:S01]  /*5650*/  UISETP.NE.U32.AND UP1, UPT, UR44, URZ, UPT ;  /* 0x000000ff2c00728c */ /* 0x000fe2000bf25070 */
[----:B------:R-:W-:Y:S01]  /*5660*/  ISETP.NE.AND.EX P4, PT, R83, RZ, PT, P4 ;  /* 0x000000ff5300720c */ /* 0x000fe20003f85340 */
[----:B------:R-:W-:Y:S01]  /*5670*/  UPLOP3.LUT UP0, UPT, UPT, UPT, UPT, 0x40, 0x4 ;  /* 0x000000000004789c */ /* 0x000fe20003f0e870 */
[----:B------:R-:W-:Y:S01]  /*5680*/  ISETP.NE.AND.EX P2, PT, RZ, UR39, PT, P2 ;  /* 0x00000027ff007c0c */ /* 0x000fe2000bf45320 */
[----:B------:R-:W-:Y:S01]  /*5690*/  UISETP.NE.AND.EX UP1, UPT, UR45, URZ, UPT, UP1 ;  /* 0x000000ff2d00728c */ /* 0x000fe2000bf25310 */
[----:B------:R-:W-:Y:S04]  /*56a0*/  PLOP3.LUT P1, PT, PT, PT, UP2, 0x80, 0x8 ;  /* 0x000000000008781c */ /* 0x000fe80003f2f028 */
[----:B------:R-:W-:Y:S06]  /*56b0*/  @UP2 UPLOP3.LUT UP0, UPT, UPT, UPT, UP1, 0x80, 0x8 ;  /* 0x000000000008289c */ /* 0x000fec0003f0f010 */
[----:B------:R-:W-:Y:S01]  /*56c0*/  PLOP3.LUT P0, PT, PT, PT, UP0, 0x80, 0x8 ;  /* 0x000000000008781c */ /* 0x000fe20003f0f008 */
[----:B------:R-:W-:Y:S01]  /*56d0*/  @!UPT UIADD3 URZ, UPT, UPT, URZ, URZ, URZ ;  /* 0x000000fffffff290 */ /* 0x000fe2000fffe0ff */
[----:B------:R-:W-:Y:S11]  /*56e0*/  BRA.U !UP1, `(.L_x_87) ;  /* 0x0000000109387547 */ /* 0x000ff6000b800000 */
[----:B------:R-:W-:Y:S01]  /*56f0*/  UISETP.NE.U32.AND UP0, UPT, UR38, URZ, UPT ;  /* 0x000000ff2600728c */ /* 0x000fe2000bf05070 */
[----:B------:R-:W-:Y:S02]  /*5700*/  HFMA2 R0, -RZ, RZ, 0, 5.9604644775390625e-08 ;  /* 0x00000001ff007431 */ /* 0x000fe400000001ff */
[----:B------:R-:W-:Y:S01]  /*5710*/  IMAD.MOV.U32 R88, RZ, RZ, 0x1 ;  /* 0x00000001ff587424 */ /* 0x000fe200078e00ff */
[----:B------:R-:W-:Y:S06]  /*5720*/  UISETP.NE.AND.EX UP0, UPT, UR39, URZ, UPT, UP0 ;  /* 0x000000ff2700728c */ /* 0x000fec000bf05300 */
[----:B------:R-:W-:Y:S05]  /*5730*/  PLOP3.LUT P3, PT, PT, PT, UP0, 0x80, 0x8 ;  /* 0x000000000008781c */ /* 0x000fea0003f6f008 */
[----:B------:R-:W1:Y:S01]  /*5740*/  @UP0 LDCU.64 UR6, c[0x0][0x888] ;  /* 0x00011100ff0607ac */ /* 0x000e620008000a00 */
[----:B------:R-:W-:Y:S07]  /*5750*/  @UP0 UIMAD UR4, UR36, UR44, URZ ;  /* 0x0000002c240402a4 */ /* 0x000fee000f8e02ff */
[----:B------:R-:W-:Y:S01]  /*5760*/  @!P3 PRMT R88, R0, 0x7610, R88 ;  /* 0x000076100058b816 */ /* 0x000fe20000000058 */
[----:B-1----:R-:W-:Y:S03]  /*5770*/  @UP0 UIMAD.WIDE UR6, UR4, 0x4, UR6 ;  /* 0x00000004040608a5 */ /* 0x002fe6000f8e0206 */
[----:B------:R-:W1:Y:S03]  /*5780*/  @!UP0 LDCU UR4, c[0x0][0x880] ;  /* 0x00011000ff0487ac */ /* 0x000e660008000800 */
[----:B------:R-:W-:Y:S01]  /*5790*/  IMAD.U32 R2, RZ, RZ, UR6 ;  /* 0x00000006ff027e24 */ /* 0x000fe2000f8e00ff */
[----:B------:R-:W-:Y:S05]  /*57a0*/  MOV R3, UR7 ;  /* 0x0000000700037c02 */ /* 0x000fea0008000f00 */
[----:B-----5:R2:W5:Y:S02]  /*57b0*/  @P3 LDG.E R49, desc[UR46][R2.64] ;  /* 0x0000002e02313981 */ /* 0x020564000c1e1900 */
[----:B-12---:R-:W-:Y:S02]  /*57c0*/  @!P3 IMAD.U32 R49, RZ, RZ, UR4 ;  /* 0x00000004ff31be24 */ /* 0x006fe4000f8e00ff */
.L_x_87:
[----:B------:R-:W-:Y:S05]  /*57d0*/  @!P4 BRA `(.L_x_88) ;  /* 0x000000000020c947 */ /* 0x000fea0003800000 */
[----:B------:R-:W-:Y:S04]  /*57e0*/  ISETP.NE.U32.AND P3, PT, R80, RZ, PT ;  /* 0x000000ff5000720c */ /* 0x000fe80003f65070 */
[----:B------:R-:W-:Y:S11]  /*57f0*/  ISETP.NE.AND.EX P3, PT, R81, RZ, PT, P3 ;  /* 0x000000ff5100720c */ /* 0x000ff60003f65330 */
[----:B------:R-:W-:Y:S02]  /*5800*/  @!UPT UIADD3 URZ, UPT, UPT, URZ, URZ, URZ ;  /* 0x000000fffffff290 */ /* 0x000fe4000fffe0ff */
[----:B------:R-:W1:Y:S01]  /*5810*/  @P3 LDC.64 R2, c[0x0][0x8a8] ;  /* 0x00022a00ff023b82 */ /* 0x000e620000000a00 */
[----:B------:R-:W-:Y:S04]  /*5820*/  @P3 IMAD R0, R82, UR36, RZ ;  /* 0x0000002452003c24 */ /* 0x000fe8000f8e02ff */
[----:B-1----:R-:W-:Y:S05]  /*5830*/  @P3 IMAD.WIDE R2, R0, 0x4, R2 ;  /* 0x0000000400023825 */ /* 0x002fea00078e0202 */
[----:B-----5:R1:W5:Y:S02]  /*5840*/  @P3 LDG.E R47, desc[UR46][R2.64] ;  /* 0x0000002e022f3981 */ /* 0x020364000c1e1900 */
[----:B-1----:R-:W2:Y:S02]  /*5850*/  @!P3 LDC R47, c[0x0][0x8a0] ;  /* 0x00022800ff2fbb82 */ /* 0x002ea40000000800 */
.L_x_88:
[----:B-----5:R-:W-:Y:S01]  /*5860*/  FSETP.NEU.AND P3, PT, R49, RZ, PT ;  /* 0x000000ff3100720b */ /* 0x020fe20003f6d000 */
[----:B------:R-:W-:Y:S01]  /*5870*/  BSSY B1, `(.L_x_89) ;  /* 0x0000039000017945 */ /* 0x000fe20003800000 */
[----:B------:R-:W-:Y:S01]  /*5880*/  SEL R3, RZ, 0xffffffff, P2 ;  /* 0xffffffffff037807 */ /* 0x000fe20001000000 */
[----:B------:R-:W-:Y:S01]  /*5890*/  IMAD.MOV.U32 R66, RZ, RZ, 0x1 ;  /* 0x00000001ff427424 */ /* 0x000fe200078e00ff */
[----:B------:R-:W-:Y:S01]  /*58a0*/  @P1 LOP3.LUT P2, RZ, R88, 0xff, RZ, 0xc0, !PT ;  /* 0x000000ff58ff1812 */ /* 0x000fe2000784c0ff */
[----:B------:R-:W-:Y:S01]  /*58b0*/  IMAD R48, R45, 0x80, R46 ;  /* 0x000000802d307824 */ /* 0x000fe200078e022e */
[----:B------:R-:W-:Y:S01]  /*58c0*/  @P1 SEL R0, RZ, 0xffffffff, P3 ;  /* 0xffffffffff001807 */ /* 0x000fe20001800000 */
[----:B------:R-:W-:Y:S01]  /*58d0*/  IMAD R106, R101, -0x10, R99 ;  /* 0xfffffff0656a7824 */ /* 0x000fe200078e0263 */
[----:B------:R-:W-:Y:S01]  /*58e0*/  LOP3.LUT R97, R97, 0x1, RZ, 0x3c, !PT ;  /* 0x0000000161617812 */ /* 0x000fe200078e3cff */
[----:B------:R-:W-:Y:S01]  /*58f0*/  IMAD.MOV.U32 R65, RZ, RZ, RZ ;  /* 0x000000ffff417224 */ /* 0x000fe200078e00ff */
[----:B------:R-:W-:Y:S02]  /*5900*/  @P0 SEL R0, R3, R0, !P2 ;  /* 0x0000000003000207 */ /* 0x000fe40005000000 */
[----:B------:R-:W-:Y:S02]  /*5910*/  CS2R R78, SRZ ;  /* 0x00000000004e7805 */ /* 0x000fe4000001ff00 */
[----:B------:R-:W-:Y:S02]  /*5920*/  LEA R64, R45, UR48, 0x3 ;  /* 0x000000302d407c11 */ /* 0x000fe4000f8e18ff */
[----:B------:R-:W-:Y:S02]  /*5930*/  CS2R R76, SRZ ;  /* 0x00000000004c7805 */ /* 0x000fe4000001ff00 */
[----:B------:R-:W-:Y:S02]  /*5940*/  @P1 LOP3.LUT R0, R0, 0x1, RZ, 0xc0, !PT ;  /* 0x0000000100001812 */ /* 0x000fe400078ec0ff */
[----:B------:R-:W-:Y:S02]  /*5950*/  CS2R R70, SRZ ;  /* 0x0000000000467805 */ /* 0x000fe4000001ff00 */
[----:B------:R-:W-:Y:S02]  /*5960*/  PLOP3.LUT P2, PT, PT, PT, UP1, 0x80, 0x8 ;  /* 0x000000000008781c */ /* 0x000fe40003f4f018 */
[----:B------:R-:W-:Y:S02]  /*5970*/  CS2R R68, SRZ ;  /* 0x0000000000447805 */ /* 0x000fe4000001ff00 */
[----:B------:R-:W-:Y:S02]  /*5980*/  ISETP.NE.U32.OR P5, PT, R0, 0x1, !P1 ;  /* 0x000000010000780c */ /* 0x000fe40004fa5470 */
[----:B------:R-:W-:Y:S02]  /*5990*/  CS2R R62, SRZ ;  /* 0x00000000003e7805 */ /* 0x000fe4000001ff00 */
[----:B------:R-:W-:Y:S02]  /*59a0*/  LOP3.LUT P4, R104, R88, 0xff, RZ, 0xc0, !PT ;  /* 0x000000ff58687812 */ /* 0x000fe4000788c0ff */
[----:B------:R-:W-:Y:S02]  /*59b0*/  CS2R R60, SRZ ;  /* 0x00000000003c7805 */ /* 0x000fe4000001ff00 */
[----:B------:R-:W-:Y:S02]  /*59c0*/  SEL R2, RZ, 0xffffffff, P3 ;  /* 0xffffffffff027807 */ /* 0x000fe40001800000 */
[----:B------:R-:W-:Y:S02]  /*59d0*/  CS2R R58, SRZ ;  /* 0x00000000003a7805 */ /* 0x000fe4000001ff00 */
[----:B------:R-:W-:Y:S02]  /*59e0*/  P2R R107, PR, RZ, 0x20 ;  /* 0x00000020ff6b7803 */ /* 0x000fe40000000000 */
[----:B------:R-:W-:Y:S02]  /*59f0*/  CS2R R56, SRZ ;  /* 0x0000000000387805 */ /* 0x000fe4000001ff00 */
[----:B------:R-:W-:Y:S02]  /*5a00*/  @P2 SEL R2, R3, R2, !P4 ;  /* 0x0000000203022207 */ /* 0x000fe40006000000 */
[----:B------:R-:W-:Y:S02]  /*5a10*/  @P5 SHF.L.U32 R0, R97, 0x1f, RZ ;  /* 0x0000001f61005819 */ /* 0x000fe400000006ff */
[----:B------:R-:W-:Y:S02]  /*5a20*/  LOP3.LUT R2, R2, 0x1, RZ, 0xc0, !PT ;  /* 0x0000000102027812 */ /* 0x000fe400078ec0ff */
[----:B------:R1:W3:Y:S02]  /*5a30*/  @P5 SYNCS.PHASECHK.TRANS64.TRYWAIT P1, [UR48+0x30], R0 ;  /* 0x00003000ff0055a7 */ /* 0x0002e40008021130 */
[----:B------:R-:W-:Y:S04]  /*5a40*/  ISETP.NE.U32.AND P2, PT, R2, 0x1, PT ;  /* 0x000000010200780c */ /* 0x000fe80003f45070 */
[----:B------:R-:W-:Y:S02]  /*5a50*/  P2R R67, PR, RZ, 0x4 ;  /* 0x00000004ff437803 */ /* 0x000fe40000000000 */
[----:B-1----:R-:W-:Y:S04]  /*5a60*/  SHF.L.U32 R0, R96, 0x1f, RZ ;  /* 0x0000001f60007819 */ /* 0x002fe800000006ff */
[----:B------:R1:W4:Y:S01]  /*5a70*/  SYNCS.PHASECHK.TRANS64.TRYWAIT P0, [R64+URZ+0xa0], R0 ;  /* 0x0000a000400075a7 */ /* 0x00032200080011ff */
[----:B---3--:R-:W-:Y:S01]  /*5a80*/  @P5 SEL R66, RZ, 0x1, !P1 ;  /* 0x00000001ff425807 */ /* 0x008fe20004800000 */
[----:B-1----:R-:W-:Y:S06]  /*5a90*/  @!P5 BRA `(.L_x_90) ;  /* 0x000000000058d947 */ /* 0x002fec0003800000 */
[----:B------:R-:W-:Y:S01]  /*5aa0*/  IMAD.MOV.U32 R79, RZ, RZ, RZ ;  /* 0x000000ffff4f7224 */ /* 0x000fe200078e00ff */
[----:B------:R-:W-:Y:S01]  /*5ab0*/  ISETP.NE.AND P1, PT, R66, RZ, PT ;  /* 0x000000ff4200720c */ /* 0x000fe20003f25270 */
[----:B------:R-:W-:Y:S01]  /*5ac0*/  BSSY B0, `(.L_x_91) ;  /* 0x000000c000007945 */ /* 0x000fe20003800000 */
[----:B------:R-:W-:Y:S02]  /*5ad0*/  CS2R R58, SRZ ;  /* 0x00000000003a7805 */ /* 0x000fe4000001ff00 */
[----:B------:R-:W-:Y:S02]  /*5ae0*/  CS2R R56, SRZ ;  /* 0x0000000000387805 */ /* 0x000fe4000001ff00 */
[----:B------:R-:W-:Y:S02]  /*5af0*/  CS2R R62, SRZ ;  /* 0x00000000003e7805 */ /* 0x000fe4000001ff00 */
[----:B------:R-:W-:Y:S02]  /*5b00*/  CS2R R60, SRZ ;  /* 0x00000000003c7805 */ /* 0x000fe4000001ff00 */
[----:B------:R-:W-:Y:S02]  /*5b10*/  CS2R R70, SRZ ;  /* 0x0000000000467805 */ /* 0x000fe4000001ff00 */
[----:B------:R-:W-:Y:S02]  /*5b20*/  CS2R R68, SRZ ;  /* 0x0000000000447805 */ /* 0x000fe4000001ff00 */
[----:B------:R-:W-:Y:S01]  /*5b30*/  CS2R R76, SRZ ;  /* 0x00000000004c7805 */ /* 0x000fe2000001ff00 */
[----:B------:R-:W-:Y:S06]  /*5b40*/  @P1 BRA `(.L_x_92) ;  /* 0x00000000000c1947 */ /* 0x000fec0003800000 */
[----:B------:R-:W-:Y:S04]  /*5b50*/  SHF.L.U32 R3, R97, 0x1f, RZ ;  /* 0x0000001f61037819 */ /* 0x000fe800000006ff */
[----:B------:R-:W1:Y:S02]  /*5b60*/  SYNCS.PHASECHK.TRANS64.TRYWAIT P1, [UR48+0x30], R3 ;  /* 0x00003003ff0075a7 */ /* 0x000e640008021130 */
[----:B-1----:R-:W-:Y:S05]  /*5b70*/  @!P1 BRA `(.L_x_93) ;  /* 0x0000003c004c9947 */ /* 0x002fea0003800000 */
.L_x_92:
[----:B------:R-:W-:Y:S05]  /*5b80*/  BSYNC B0 ;  /* 0x0000000000007941 */ /* 0x000fea0003800000 */
.L_x_91:
[----:B------:R-:W-:Y:S01]  /*5b90*/  ISETP.NE.AND P1, PT, R67, RZ, PT ;  /* 0x000000ff4300720c */ /* 0x000fe20003f25270 */
[----:B------:R-:W-:Y:S11]  /*5ba0*/  HFMA2 R65, -RZ, RZ, 0, 5.9604644775390625e-08 ;  /* 0x00000001ff417431 */ /* 0x000ff600000001ff */
[----:B------:R-:W-:Y:S01]  /*5bb0*/  @!UPT UIADD3 URZ, UPT, UPT, URZ, URZ, URZ ;  /* 0x000000fffffff290 */ /* 0x000fe2000fffe0ff */
[----:B------:R3:W1:Y:S04]  /*5bc0*/  @P1 LDS.128 R56, [R100] ;  /* 0x0000000064381984 */ /* 0x0006680000000c00 */
[----:B------:R3:W1:Y:S04]  /*5bd0*/  @P1 LDS.128 R60, [R99+0x10] ;  /* 0x00001000633c1984 */ /* 0x0006680000000c00 */
[----:B------:R3:W1:Y:S04]  /*5be0*/  @P1 LDS.128 R68, [R98+0x20] ;  /* 0x0000200062441984 */ /* 0x0006680000000c00 */
[----:B------:R3:W1:Y:S02]  /*5bf0*/  @P1 LDS.128 R76, [R106+0x30] ;  /* 0x000030006a4c1984 */ /* 0x0006640000000c00 */
.L_x_90:
[----:B------:R-:W-:Y:S05]  /*5c00*/  BSYNC B1 ;  /* 0x0000000000017941 */ /* 0x000fea0003800000 */
.L_x_89:
[----:B-1----:R-:W-:Y:S04]  /*5c10*/  SHF.R.U32.HI R2, RZ, 0x15, R48 ;  /* 0x00000015ff027819 */ /* 0x002fe80000011630 */
[----:B------:R-:W-:Y:S01]  /*5c20*/  LOP3.LUT P1, RZ, R2, 0x3, R92, 0x48, !PT ;  /* 0x0000000302ff7812 */ /* 0x000fe2000782485c */
[----:B------:R-:W-:Y:S01]  /*5c30*/  @!UPT UIADD3 URZ, UPT, UPT, URZ, URZ, URZ ;  /* 0x000000fffffff290 */ /* 0x000fe2000fffe0ff */
[----:B----4-:R-:W-:Y:S11]  /*5c40*/  @P0 BRA `(.L_x_94) ;  /* 0x0000000000080947 */ /* 0x010ff60003800000 */
[----:B------:R-:W1:Y:S02]  /*5c50*/  SYNCS.PHASECHK.TRANS64.TRYWAIT P0, [R64+URZ+0xa0], R0 ;  /* 0x0000a000400075a7 */ /* 0x000e6400080011ff */
[----:B-1----:R-:W-:Y:S05]  /*5c60*/  @!P0 BRA `(.L_x_95) ;  /* 0x0000003c00288947 */ /* 0x002fea0003800000 */
.L_x_94:
[----:B------:R-:W-:Y:S05]  /*5c70*/  @!P1 BRA `(.L_x_96) ;  /* 0x0000000000409947 */ /* 0x000fea0003800000 */
[----:B------:R-:W4:Y:S01]  /*5c80*/  LDCU.64 UR8, c[0x4][0x70] ;  /* 0x01000e00ff0877ac */ /* 0x000f220008000a00 */
[----:B------:R-:W-:Y:S01]  /*5c90*/  MOV R3, 0x0 ;  /* 0x0000000000037802 */ /* 0x000fe20000000f00 */
[----:B------:R-:W-:Y:S02]  /*5ca0*/  HFMA2 R12, -RZ, RZ, 0, 5.9604644775390625e-08 ;  /* 0x00000001ff0c7431 */ /* 0x000fe400000001ff */
[----:B------:R-:W-:Y:S02]  /*5cb0*/  IMAD.MOV.U32 R8, RZ, RZ, 0x192 ;  /* 0x00000192ff087424 */ /* 0x000fe400078e00ff */
[----:B------:R-:W-:Y:S01]  /*5cc0*/  IMAD.MOV.U32 R13, RZ, RZ, RZ ;  /* 0x000000ffff0d7224 */ /* 0x000fe200078e00ff */
[----:B------:R-:W5:Y:S01]  /*5cd0*/  LDCU.64 UR6, c[0x4][0x78] ;  /* 0x01000f00ff0677ac */ /* 0x000f620008000a00 */
[----:B------:R-:W1:Y:S01]  /*5ce0*/  LDC.64 R2, c[0x4][R3] ;  /* 0x0100000003027b82 */ /* 0x000e620000000a00 */
[----:B------:R-:W2:Y:S01]  /*5cf0*/  LDCU.64 UR4, c[0x4][0x10] ;  /* 0x01000200ff0477ac */ /* 0x000ea20008000a00 */
[----:B----4-:R-:W-:Y:S01]  /*5d00*/  MOV R5, UR9 ;  /* 0x0000000900057c02 */ /* 0x010fe20008000f00 */
[----:B------:R-:W-:Y:S01]  /*5d10*/  IMAD.U32 R4, RZ, RZ, UR8 ;  /* 0x00000008ff047e24 */ /* 0x000fe2000f8e00ff */
[----:B-----5:R-:W-:Y:S01]  /*5d20*/  MOV R7, UR7 ;  /* 0x0000000700077c02 */ /* 0x020fe20008000f00 */
[----:B------:R-:W-:Y:S01]  /*5d30*/  IMAD.U32 R6, RZ, RZ, UR6 ;  /* 0x00000006ff067e24 */ /* 0x000fe2000f8e00ff */
[----:B--2---:R-:W-:Y:S01]  /*5d40*/  MOV R11, UR5 ;  /* 0x00000005000b7c02 */ /* 0x004fe20008000f00 */
[----:B------:R-:W-:Y:S02]  /*5d50*/  IMAD.U32 R10, RZ, RZ, UR4 ;  /* 0x00000004ff0a7e24 */ /* 0x000fe4000f8e00ff */
[----:B------:R-:W-:Y:S07]  /*5d60*/  LEPC R20, `(.L_x_96) ;  /* 0x000000001014794e */ /* 0x000fee0000000000 */
[----:B-1-3--:R-:W-:Y:S05]  /*5d70*/  CALL.ABS.NOINC R2 ;  /* 0x0000000002007343 */ /* 0x00afea0003c00000 */
.L_x_96:
[----:B------:R-:W-:Y:S01]  /*5d80*/  SHF.L.U32 R50, R56, 0x10, RZ ;  /* 0x0000001038327819 */ /* 0x000fe200000006ff */
[----:B------:R-:W-:Y:S05]  /*5d90*/  WARPSYNC.ALL ;  /* 0x0000000000007948 */ /* 0x000fea0003800000 */
[----:B------:R-:W-:Y:S01]  /*5da0*/  R2UR UR4, R48 ;  /* 0x00000000300472ca */ /* 0x000fe200000e0000 */
[----:B------:R-:W-:Y:S01]  /*5db0*/  BSSY.RECONVERGENT B0, `(.L_x_97) ;  /* 0x0000088000007945 */ /* 0x000fe20003800200 */
[----:B------:R-:W-:Y:S02]  /*5dc0*/  LOP3.LUT R51, R56, 0xffff0000, RZ, 0xc0, !PT ;  /* 0xffff000038337812 */ /* 0x000fe400078ec0ff */
[----:B------:R-:W-:Y:S02]  /*5dd0*/  SHF.L.U32 R52, R57, 0x10, RZ ;  /* 0x0000001039347819 */ /* 0x000fe400000006ff */
[----:B------:R-:W-:Y:S07]  /*5de0*/  ISETP.NE.AND P0, PT, R102, RZ, PT ;  /* 0x000000ff6600720c */ /* 0x000fee0003f05270 */
[----:B------:R-:W1:Y:S02]  /*5df0*/  LDTM.x32 R4, tmem[UR4] ;  /* 0x00000004000479ee */ /* 0x000e6400082c0000 */
[C---:B-12---:R-:W-:Y:S01]  /*5e00*/  FMUL R0, R47.reuse, R4 ;  /* 0x000000042f007220 */ /* 0x046fe20000400000 */
[C---:B------:R-:W-:Y:S01]  /*5e10*/  FMUL R2, R47.reuse, R5 ;  /* 0x000000052f027220 */ /* 0x040fe20000400000 */
[C---:B------:R-:W-:Y:S01]  /*5e20*/  FMUL R4, R47.reuse, R8 ;  /* 0x000000082f047220 */ /* 0x040fe20000400000 */
[C---:B------:R-:W-:Y:S01]  /*5e30*/  FMUL R3, R47.reuse, R6 ;  /* 0x000000062f037220 */ /* 0x040fe20000400000 */
[C---:B------:R-:W-:Y:S01]  /*5e40*/  FMUL R5, R47.reuse, R9 ;  /* 0x000000092f057220 */ /* 0x040fe20000400000 */
[C---:B------:R-:W-:Y:S01]  /*5e50*/  FMUL R8, R47.reuse, R12 ;  /* 0x0000000c2f087220 */ /* 0x040fe20000400000 */
[C---:B------:R-:W-:Y:S01]  /*5e60*/  FMUL R6, R47.reuse, R10 ;  /* 0x0000000a2f067220 */ /* 0x040fe20000400000 */
[C---:B------:R-:W-:Y:S01]  /*5e70*/  FMUL R9, R47.reuse, R13 ;  /* 0x0000000d2f097220 */ /* 0x040fe20000400000 */
[----:B------:R-:W-:Y:S01]  /*5e80*/  FMUL R12, R47, R16 ;  /* 0x000000102f0c7220 */ /* 0x000fe20000400000 */
[----:B------:R-:W-:Y:S01]  /*5e90*/  FFMA R0, R49, R50, R0 ;  /* 0x0000003231007223 */ /* 0x000fe20000000000 */
[C---:B------:R-:W-:Y:S01]  /*5ea0*/  FMUL R10, R47.reuse, R14 ;  /* 0x0000000e2f0a7220 */ /* 0x040fe20000400000 */
[C---:B------:R-:W-:Y:S01]  /*5eb0*/  FMUL R13, R47.reuse, R17 ;  /* 0x000000112f0d7220 */ /* 0x040fe20000400000 */
[----:B------:R-:W-:Y:S01]  /*5ec0*/  FMUL R16, R47, R20 ;  /* 0x000000142f107220 */ /* 0x000fe20000400000 */
[----:B------:R-:W-:Y:S01]  /*5ed0*/  FFMA R2, R49, R51, R2 ;  /* 0x0000003331027223 */ /* 0x000fe20000000002 */
[C---:B------:R-:W-:Y:S01]  /*5ee0*/  FMUL R14, R47.reuse, R18 ;  /* 0x000000122f0e7220 */ /* 0x040fe20000400000 */
        /* <DEDUP_REMOVED lines=8> */
[----:B------:R-:W-:Y:S01]  /*5f70*/  LOP3.LUT R32, R57, 0xffff0000, RZ, 0xc0, !PT ;  /* 0xffff000039207812 */ /* 0x000fe200078ec0ff */
[C---:B------:R-:W-:Y:S01]  /*5f80*/  FMUL R26, R47.reuse, R30 ;  /* 0x0000001e2f1a7220 */ /* 0x040fe20000400000 */
[----:B------:R-:W-:Y:S01]  /*5f90*/  FMUL R29, R47, R33 ;  /* 0x000000212f1d7220 */ /* 0x000fe20000400000 */
[----:B------:R-:W-:Y:S01]  /*5fa0*/  SHF.L.U32 R33, R58, 0x10, RZ ;  /* 0x000000103a217819 */ /* 0x000fe200000006ff */
[----:B------:R-:W-:Y:S01]  /*5fb0*/  FFMA R3, R49, R52, R3 ;  /* 0x0000003431037223 */ /* 0x000fe20000000003 */
[----:B------:R-:W-:Y:S01]  /*5fc0*/  F2FP.BF16.F32.PACK_AB R52, R2, R0 ;  /* 0x000000000234723e */ /* 0x000fe200000010ff */
[----:B------:R-:W-:Y:S01]  /*5fd0*/  FMUL R7, R47, R7 ;  /* 0x000000072f077220 */ /* 0x000fe20000400000 */
[----:B------:R-:W-:Y:S01]  /*5fe0*/  SHF.L.U32 R0, R59, 0x10, RZ ;  /* 0x000000103b007819 */ /* 0x000fe200000006ff */
[----:B------:R-:W-:Y:S01]  /*5ff0*/  FMUL R30, R47, R34 ;  /* 0x000000222f1e7220 */ /* 0x000fe20000400000 */
[----:B------:R-:W-:Y:S01]  /*6000*/  LOP3.LUT R34, R58, 0xffff0000, RZ, 0xc0, !PT ;  /* 0xffff00003a227812 */ /* 0x000fe200078ec0ff */
[----:B------:R-:W-:Y:S01]  /*6010*/  FFMA R7, R49, R32, R7 ;  /* 0x0000002031077223 */ /* 0x000fe20000000007 */
[----:B------:R-:W-:Y:S01]  /*6020*/  LOP3.LUT R2, R59, 0xffff0000, RZ, 0xc0, !PT ;  /* 0xffff00003b027812 */ /* 0x000fe200078ec0ff */
[----:B------:R-:W-:Y:S01]  /*6030*/  FFMA R4, R49, R33, R4 ;  /* 0x0000002131047223 */ /* 0x000fe20000000004 */
[----:B------:R-:W-:Y:S01]  /*6040*/  FMUL R11, R47, R11 ;  /* 0x0000000b2f0b7220 */ /* 0x000fe20000400000 */
[----:B------:R-:W-:Y:S01]  /*6050*/  FFMA R5, R49, R34, R5 ;  /* 0x0000002231057223 */ /* 0x000fe20000000005 */
[----:B------:R-:W-:Y:S01]  /*6060*/  F2FP.BF16.F32.PACK_AB R53, R7, R3 ;  /* 0x000000030735723e */ /* 0x000fe200000010ff */
[C---:B------:R-:W-:Y:S01]  /*6070*/  FFMA R6, R49.reuse, R0, R6 ;  /* 0x0000000031067223 */ /* 0x040fe20000000006 */
[C---:B------:R-:W-:Y:S01]  /*6080*/  SHF.L.U32 R0, R60.reuse, 0x10, RZ ;  /* 0x000000103c007819 */ /* 0x040fe200000006ff */
[----:B------:R-:W-:Y:S01]  /*6090*/  FFMA R11, R49, R2, R11 ;  /* 0x00000002310b7223 */ /* 0x000fe2000000000b */
[----:B------:R-:W-:Y:S01]  /*60a0*/  LOP3.LUT R2, R60, 0xffff0000, RZ, 0xc0, !PT ;  /* 0xffff00003c027812 */ /* 0x000fe200078ec0ff */
[----:B------:R-:W-:Y:S01]  /*60b0*/  FMUL R15, R47, R15 ;  /* 0x0000000f2f0f7220 */ /* 0x000fe20000400000 */
[----:B------:R-:W-:Y:S01]  /*60c0*/  SHF.L.U32 R3, R61, 0x10, RZ ;  /* 0x000000103d037819 */ /* 0x000fe200000006ff */
[----:B------:R-:W-:Y:S01]  /*60d0*/  FFMA R8, R49, R0, R8 ;  /* 0x0000000031087223 */ /* 0x000fe20000000008 */
[----:B------:R-:W-:Y:S01]  /*60e0*/  LOP3.LUT R0, R61, 0xffff0000, RZ, 0xc0, !PT ;  /* 0xffff00003d007812 */ /* 0x000fe200078ec0ff */
[C---:B------:R-:W-:Y:S01]  /*60f0*/  FFMA R9, R49.reuse, R2, R9 ;  /* 0x0000000231097223 */ /* 0x040fe20000000009 */
[C---:B------:R-:W-:Y:S01]  /*6100*/  SHF.L.U32 R2, R62.reuse, 0x10, RZ ;  /* 0x000000103e027819 */ /* 0x040fe200000006ff */
[----:B------:R-:W-:Y:S01]  /*6110*/  FFMA R10, R49, R3, R10 ;  /* 0x00000003310a7223 */ /* 0x000fe2000000000a */
[----:B------:R-:W-:Y:S01]  /*6120*/  SHF.L.U32 R3, R63, 0x10, RZ ;  /* 0x000000103f037819 */ /* 0x000fe200000006ff */
[C---:B------:R-:W-:Y:S01]  /*6130*/  FFMA R15, R49.reuse, R0, R15 ;  /* 0x00000000310f7223 */ /* 0x040fe2000000000f */
[----:B------:R-:W-:Y:S01]  /*6140*/  LOP3.LUT R0, R62, 0xffff0000, RZ, 0xc0, !PT ;  /* 0xffff00003e007812 */ /* 0x000fe200078ec0ff */
[----:B------:R-:W-:Y:S01]  /*6150*/  FFMA R12, R49, R2, R12 ;  /* 0x00000002310c7223 */ /* 0x000fe2000000000c */
[C---:B------:R-:W-:Y:S01]  /*6160*/  SHF.L.U32 R2, R68.reuse, 0x10, RZ ;  /* 0x0000001044027819 */ /* 0x040fe200000006ff */
[----:B------:R-:W-:Y:S01]  /*6170*/  FMUL R19, R47, R19 ;  /* 0x000000132f137220 */ /* 0x000fe20000400000 */
[----:B------:R-:W-:Y:S01]  /*6180*/  F2FP.BF16.F32.PACK_AB R54, R5, R4 ;  /* 0x000000040536723e */ /* 0x000fe200000010ff */
[----:B------:R-:W-:Y:S01]  /*6190*/  FFMA R13, R49, R0, R13 ;  /* 0x00000000310d7223 */ /* 0x000fe2000000000d */
[----:B------:R-:W-:Y:S01]  /*61a0*/  LOP3.LUT R0, R63, 0xffff0000, RZ, 0xc0, !PT ;  /* 0xffff00003f007812 */ /* 0x000fe200078ec0ff */
[----:B------:R-:W-:Y:S01]  /*61b0*/  FFMA R14, R49, R3, R14 ;  /* 0x00000003310e7223 */ /* 0x000fe2000000000e */
[----:B------:R-:W-:Y:S01]  /*61c0*/  LOP3.LUT R3, R68, 0xffff0000, RZ, 0xc0, !PT ;  /* 0xffff000044037812 */ /* 0x000fe200078ec0ff */
[----:B------:R-:W-:Y:S01]  /*61d0*/  FMUL R23, R47, R23 ;  /* 0x000000172f177220 */ /* 0x000fe20000400000 */
[----:B------:R-:W-:Y:S01]  /*61e0*/  F2FP.BF16.F32.PACK_AB R55, R11, R6 ;  /* 0x000000060b37723e */ /* 0x000fe200000010ff */
[----:B------:R-:W-:Y:S01]  /*61f0*/  FFMA R19, R49, R0, R19 ;  /* 0x0000000031137223 */ /* 0x000fe20000000013 */
[----:B------:R-:W-:Y:S01]  /*6200*/  SHF.L.U32 R0, R69, 0x10, RZ ;  /* 0x0000001045007819 */ /* 0x000fe200000006ff */
[----:B------:R-:W-:Y:S01]  /*6210*/  FFMA R16, R49, R2, R16 ;  /* 0x0000000231107223 */ /* 0x000fe20000000010 */
[----:B------:R-:W-:Y:S01]  /*6220*/  LOP3.LUT R2, R69, 0xffff0000, RZ, 0xc0, !PT ;  /* 0xffff000045027812 */ /* 0x000fe200078ec0ff */
[----:B------:R-:W-:Y:S01]  /*6230*/  FFMA R17, R49, R3, R17 ;  /* 0x0000000331117223 */ /* 0x000fe20000000011 */
[----:B------:R-:W-:Y:S01]  /*6240*/  SHF.L.U32 R3, R71, 0x10, RZ ;  /* 0x0000001047037819 */ /* 0x000fe200000006ff */
[----:B------:R-:W-:Y:S01]  /*6250*/  FFMA R18, R49, R0, R18 ;  /* 0x0000000031127223 */ /* 0x000fe20000000012 */
[C---:B------:R-:W-:Y:S01]  /*6260*/  SHF.L.U32 R0, R70.reuse, 0x10, RZ ;  /* 0x0000001046007819 */ /* 0x040fe200000006ff */
[----:B------:R1:W-:Y:S01]  /*6270*/  STS.128 [R100], R52 ;  /* 0x0000003464007388 */ /* 0x0003e20000000c00 */
[----:B------:R-:W-:Y:S01]  /*6280*/  F2FP.BF16.F32.PACK_AB R8, R9, R8 ;  /* 0x000000080908723e */ /* 0x000fe200000010ff */
[C---:B------:R-:W-:Y:S01]  /*6290*/  FFMA R23, R49.reuse, R2, R23 ;  /* 0x0000000231177223 */ /* 0x040fe20000000017 */
[----:B------:R-:W-:Y:S01]  /*62a0*/  LOP3.LUT R2, R70, 0xffff0000, RZ, 0xc0, !PT ;  /* 0xffff000046027812 */ /* 0x000fe200078ec0ff */
[----:B------:R-:W-:Y:S01]  /*62b0*/  FFMA R20, R49, R0, R20 ;  /* 0x0000000031147223 */ /* 0x000fe20000000014 */
[----:B------:R-:W-:Y:S01]  /*62c0*/  LOP3.LUT R0, R71, 0xffff0000, RZ, 0xc0, !PT ;  /* 0xffff000047007812 */ /* 0x000fe200078ec0ff */
[----:B------:R-:W-:Y:S01]  /*62d0*/  FMUL R27, R47, R27 ;  /* 0x0000001b2f1b7220 */ /* 0x000fe20000400000 */
[----:B------:R-:W-:Y:S01]  /*62e0*/  F2FP.BF16.F32.PACK_AB R9, R15, R10 ;  /* 0x0000000a0f09723e */ /* 0x000fe200000010ff */
[C---:B------:R-:W-:Y:S01]  /*62f0*/  FFMA R21, R49.reuse, R2, R21 ;  /* 0x0000000231157223 */ /* 0x040fe20000000015 */
[C---:B------:R-:W-:Y:S01]  /*6300*/  FFMA R22, R49.reuse, R3, R22 ;  /* 0x0000000331167223 */ /* 0x040fe20000000016 */
[----:B------:R-:W-:Y:S01]  /*6310*/  FFMA R27, R49, R0, R27 ;  /* 0x00000000311b7223 */ /* 0x000fe2000000001b */
[C---:B------:R-:W-:Y:S01]  /*6320*/  SHF.L.U32 R2, R76.reuse, 0x10, RZ ;  /* 0x000000104c027819 */ /* 0x040fe200000006ff */
[C---:B------:R-:W-:Y:S01]  /*6330*/  FMUL R31, R47.reuse, R31 ;  /* 0x0000001f2f1f7220 */ /* 0x040fe20000400000 */
[----:B------:R-:W-:Y:S01]  /*6340*/  LOP3.LUT R0, R76, 0xffff0000, RZ, 0xc0, !PT ;  /* 0xffff00004c007812 */ /* 0x000fe200078ec0ff */
[----:B------:R-:W-:Y:S01]  /*6350*/  FMUL R35, R47, R35 ;  /* 0x000000232f237220 */ /* 0x000fe20000400000 */
[----:B------:R-:W-:Y:S01]  /*6360*/  SHF.L.U32 R3, R77, 0x10, RZ ;  /* 0x000000104d037819 */ /* 0x000fe200000006ff */
[----:B------:R-:W-:Y:S01]  /*6370*/  FFMA R24, R49, R2, R24 ;  /* 0x0000000231187223 */ /* 0x000fe20000000018 */
[----:B------:R-:W-:Y:S01]  /*6380*/  F2FP.BF16.F32.PACK_AB R10, R13, R12 ;  /* 0x0000000c0d0a723e */ /* 0x000fe200000010ff */
[----:B------:R-:W-:Y:S01]  /*6390*/  FFMA R25, R49, R0, R25 ;  /* 0x0000000031197223 */ /* 0x000fe20000000019 */
[----:B------:R-:W-:Y:S01]  /*63a0*/  F2FP.BF16.F32.PACK_AB R11, R19, R14 ;  /* 0x0000000e130b723e */ /* 0x000fe200000010ff */
[----:B------:R-:W-:Y:S01]  /*63b0*/  FFMA R26, R49, R3, R26 ;  /* 0x00000003311a7223 */ /* 0x000fe2000000001a */
[----:B------:R-:W-:Y:S02]  /*63c0*/  LOP3.LUT R0, R77, 0xffff0000, RZ, 0xc0, !PT ;  /* 0xffff00004d007812 */ /* 0x000fe400078ec0ff */
[C---:B------:R-:W-:Y:S01]  /*63d0*/  SHF.L.U32 R2, R78.reuse, 0x10, RZ ;  /* 0x000000104e027819 */ /* 0x040fe200000006ff */
[----:B------:R1:W-:Y:S01]  /*63e0*/  STS.128 [R99+0x10], R8 ;  /* 0x0000100863007388 */ /* 0x0003e20000000c00 */
[----:B------:R-:W-:Y:S01]  /*63f0*/  LOP3.LUT R3, R78, 0xffff0000, RZ, 0xc0, !PT ;  /* 0xffff00004e037812 */ /* 0x000fe200078ec0ff */
[----:B------:R-:W-:Y:S01]  /*6400*/  FFMA R31, R49, R0, R31 ;  /* 0x00000000311f7223 */ /* 0x000fe2000000001f */
[----:B------:R-:W-:Y:S01]  /*6410*/  SHF.L.U32 R4, R79, 0x10, RZ ;  /* 0x000000104f047819 */ /* 0x000fe200000006ff */
[----:B------:R-:W-:Y:S01]  /*6420*/  FFMA R28, R49, R2, R28 ;  /* 0x00000002311c7223 */ /* 0x000fe2000000001c */
[----:B------:R-:W-:Y:S01]  /*6430*/  F2FP.BF16.F32.PACK_AB R16, R17, R16 ;  /* 0x000000101110723e */ /* 0x000fe200000010ff */
[----:B------:R-:W-:Y:S01]  /*6440*/  FFMA R29, R49, R3, R29 ;  /* 0x00000003311d7223 */ /* 0x000fe2000000001d */
[----:B------:R-:W-:Y:S01]  /*6450*/  LOP3.LUT R5, R79, 0xffff0000, RZ, 0xc0, !PT ;  /* 0xffff00004f057812 */ /* 0x000fe200078ec0ff */
[----:B------:R-:W-:Y:S01]  /*6460*/  FFMA R30, R49, R4, R30 ;  /* 0x00000004311e7223 */ /* 0x000fe2000000001e */
[----:B------:R-:W-:Y:S02]  /*6470*/  F2FP.BF16.F32.PACK_AB R17, R23, R18 ;  /* 0x000000121711723e */ /* 0x000fe400000010ff */
[----:B------:R-:W-:Y:S01]  /*6480*/  F2FP.BF16.F32.PACK_AB R18, R21, R20 ;  /* 0x000000141512723e */ /* 0x000fe200000010ff */
[----:B------:R-:W-:Y:S01]  /*6490*/  FFMA R35, R49, R5, R35 ;  /* 0x0000000531237223 */ /* 0x000fe20000000023 */
[----:B------:R-:W-:Y:S02]  /*64a0*/  F2FP.BF16.F32.PACK_AB R19, R27, R22 ;  /* 0x000000161b13723e */ /* 0x000fe400000010ff */
[----:B------:R-:W-:Y:S02]  /*64b0*/  F2FP.BF16.F32.PACK_AB R24, R25, R24 ;  /* 0x000000181918723e */ /* 0x000fe400000010ff */
[----:B------:R-:W-:Y:S01]  /*64c0*/  F2FP.BF16.F32.PACK_AB R25, R31, R26 ;  /* 0x0000001a1f19723e */ /* 0x000fe200000010ff */
[----:B------:R1:W-:Y:S01]  /*64d0*/  STS.128 [R98+0x20], R16 ;  /* 0x0000201062007388 */ /* 0x0003e20000000c00 */
[----:B------:R-:W-:Y:S02]  /*64e0*/  F2FP.BF16.F32.PACK_AB R26, R29, R28 ;  /* 0x0000001c1d1a723e */ /* 0x000fe400000010ff */
[----:B------:R-:W-:Y:S05]  /*64f0*/  F2FP.BF16.F32.PACK_AB R27, R35, R30 ;  /* 0x0000001e231b723e */ /* 0x000fea00000010ff */
[----:B------:R1:W-:Y:S01]  /*6500*/  STS.128 [R106+0x30], R24 ;  /* 0x000030186a007388 */ /* 0x0003e20000000c00 */
[----:B------:R-:W-:Y:S01]  /*6510*/  @!PT LDS RZ, [RZ] ;  /* 0x00000000fffff984 */ /* 0x000fe20000000800 */
[----:B------:R-:W-:Y:S01]  /*6520*/  @!PT LDS RZ, [RZ] ;  /* 0x00000000fffff984 */ /* 0x000fe20000000800 */
[----:B------:R-:W-:Y:S01]  /*6530*/  @!PT LDS RZ, [RZ] ;  /* 0x00000000fffff984 */ /* 0x000fe20000000800 */
[----:B------:R-:W-:Y:S01]  /*6540*/  @!PT LDS RZ, [RZ] ;  /* 0x00000000fffff984 */ /* 0x000fe20000000800 */
[----:B------:R2:W-:Y:S07]  /*6550*/  MEMBAR.ALL.CTA ;  /* 0x0000000000007992 */ /* 0x0005ee0000008000 */
[----:B--2---:R-:W2:Y:S02]  /*6560*/  FENCE.VIEW.ASYNC.S ;  /* 0x00000000000073c6 */ /* 0x004ea40000000000 */
[----:B--2---:R-:W-:Y:S06]  /*6570*/  BAR.SYNC.DEFER_BLOCKING 0x1, 0x80 ;  /* 0x0042000000007b1d */ /* 0x004fec0000010000 */
[----:B------:R-:W-:Y:S05]  /*6580*/  @P0 BRA `(.L_x_98) ;  /* 0x0000000000280947 */ /* 0x000fea0003800000 */
[----:B------:R-:W-:Y:S02]  /*6590*/  UIADD3 UR4, UPT, UPT, UR48, 0x200, URZ ;  /* 0x0000020030047890 */ /* 0x000fe4000fffe0ff */
[----:B------:R-:W-:Y:S01]  /*65a0*/  UIADD3 UR6, UP0, UPT, UR52, 0x680, URZ ;  /* 0x0000068034067890 */ /* 0x000fe2000ff1e0ff */
[----:B------:R-:W-:Y:S03]  /*65b0*/  UMOV UR43, UR36 ;  /* 0x00000024002b7c82 */ /* 0x000fe60008000000 */
[----:B------:R-:W-:Y:S01]  /*65c0*/  MOV R93, UR4 ;  /* 0x00000004005d7c02 */ /* 0x000fe20008000f00 */
[----:B------:R-:W-:Y:S03]  /*65d0*/  UIADD3.X UR7, UPT, UPT, URZ, UR53, URZ, UP0, !UPT ;  /* 0x00000035ff077290 */ /* 0x000fe600087fe4ff */
[----:B------:R-:W-:Y:S11]  /*65e0*/  R2UR UR40, R93 ;  /* 0x000000005d2872ca */ /* 0x000ff600000e0000 */
[----:B------:R-:W-:Y:S02]  /*65f0*/  @!UPT UIADD3 URZ, UPT, UPT, URZ, URZ, URZ ;  /* 0x000000fffffff290 */ /* 0x000fe4000fffe0ff */
[----:B------:R2:W-:Y:S01]  /*6600*/  UTMASTG.3D [UR40], [UR6] ;  /* 0x00000028060073b5 */ /* 0x0005e20008010000 */
[----:B------:R0:W-:Y:S01]  /*6610*/  UTMACMDFLUSH ;  /* 0x00000000000079b7 */ /* 0x0001e20000000000 */
[----:B--2---:R-:W-:Y:S04]  /*6620*/  DEPBAR.LE SB0, 0x1 ;  /* 0x000080400000791a */ /* 0x004fe80000000000 */
.L_x_98:
[----:B------:R-:W-:Y:S05]  /*6630*/  BSYNC.RECONVERGENT B0 ;  /* 0x0000000000007941 */ /* 0x000fea0003800200 */
.L_x_97:
[----:B------:R-:W-:Y:S01]  /*6640*/  BAR.SYNC.DEFER_BLOCKING 0x1, 0x80 ;  /* 0x0042000000007b1d */ /* 0x000fe20000010000 */
[----:B------:R-:W-:Y:S01]  /*6650*/  ISETP.NE.AND P1, PT, R107, RZ, PT ;  /* 0x000000ff6b00720c */ /* 0x000fe20003f25270 */
[----:B------:R-:W-:Y:S01]  /*6660*/  UISETP.NE.AND UP0, UPT, UR49, URZ, UPT ;  /* 0x000000ff3100728c */ /* 0x000fe2000bf05270 */
[----:B------:R-:W-:Y:S11]  /*6670*/  LEA R2, R65, UR48, 0x3 ;  /* 0x0000003041027c11 */ /* 0x000ff6000f8e18ff */
[----:B------:R-:W-:Y:S01]  /*6680*/  @P1 SHF.L.U32 R3, R97, 0x1f, RZ ;  /* 0x0000001f61031819 */ /* 0x000fe200000006ff */
[----:B------:R-:W-:Y:S06]  /*6690*/  BRA.U !UP0, `(.L_x_99) ;  /* 0x0000000108247547 */ /* 0x000fec000b800000 */
[----:B------:R-:W-:Y:S01]  /*66a0*/  IMAD.U32 R4, RZ, RZ, UR51 ;  /* 0x00000033ff047e24 */ /* 0x000fe2000f8e00ff */
[----:B------:R-:W-:Y:S01]  /*66b0*/  MOV R0, UR37 ;  /* 0x0000002500007c02 */ /* 0x000fe20008000f00 */
[----:B------:R-:W-:Y:S03]  /*66c0*/  UIADD3 UR51, UPT, UPT, UR51, 0x1, URZ ;  /* 0x0000000133337890 */ /* 0x000fe6000fffe0ff */
[----:B------:R-:W-:Y:S01]  /*66d0*/  @P1 LEA R4, R4, UR48, 0x3 ;  /* 0x0000003004041c11 */ /* 0x000fe2000f8e18ff */
[----:B------:R-:W-:Y:S04]  /*66e0*/  UISETP.NE.AND UP0, UPT, UR51, 0x4, UPT ;  /* 0x000000043300788c */ /* 0x000fe8000bf05270 */
[----:B------:R-:W-:Y:S01]  /*66f0*/  @P1 VIADD R4, R4, 0x50 ;  /* 0x0000005004041836 */ /* 0x000fe20000000000 */
[----:B------:R-:W-:Y:S04]  /*6700*/  USEL UR51, UR51, URZ, UP0 ;  /* 0x000000ff33337287 */ /* 0x000fe80008000000 */
[----:B------:R-:W-:Y:S04]  /*6710*/  @P1 PRMT R0, R0, 0x654, R4 ;  /* 0x0000065400001816 */ /* 0x000fe80000000004 */
[----:B------:R2:W-:Y:S04]  /*6720*/  @P1 SYNCS.ARRIVE.TRANS64.RED.A1T0 RZ, [R0+URZ], RZ ;  /* 0x000000ff00ff19a7 */ /* 0x0005e800081004ff */
.L_x_99:
[----:B------:R-:W4:Y:S01]  /*6730*/  @P1 SYNCS.PHASECHK.TRANS64.TRYWAIT P0, [R2+URZ+0x30], R3 ;  /* 0x00003003020015a7 */ /* 0x000f2200080011ff */
[----:B------:R-:W-:Y:S01]  /*6740*/  BSSY B1, `(.L_x_100) ;  /* 0x0000016000017945 */ /* 0x000fe20003800000 */
[----:B----4-:R-:W-:Y:S03]  /*6750*/  @P1 SEL R66, RZ, 0x1, !P0 ;  /* 0x00000001ff421807 */ /* 0x010fe60004000000 */
[----:B------:R-:W-:Y:S05]  /*6760*/  @!P1 BRA `(.L_x_101) ;  /* 0x00000000004c9947 */ /* 0x000fea0003800000 */
[----:B------:R-:W-:Y:S01]  /*6770*/  ISETP.NE.AND P0, PT, R66, RZ, PT ;  /* 0x000000ff4200720c */ /* 0x000fe20003f05270 */
[----:B------:R-:W-:Y:S01]  /*6780*/  BSSY B0, `(.L_x_102) ;  /* 0x000000b000007945 */ /* 0x000fe20003800000 */
[----:B------:R-:W-:Y:S11]  /*6790*/  ISETP.NE.AND P1, PT, R67, RZ, PT ;  /* 0x000000ff4300720c */ /* 0x000ff60003f25270 */
[----:B------:R-:W-:Y:S02]  /*67a0*/  @!UPT UIADD3 URZ, UPT, UPT, URZ, URZ, URZ ;  /* 0x000000fffffff290 */ /* 0x000fe4000fffe0ff */
[C---:B------:R-:W-:Y:S01]  /*67b0*/  @P1 IMAD R6, R65.reuse, 0x2000, R100 ;  /* 0x0000200041061824 */ /* 0x040fe200078e0264 */
[C---:B------:R-:W-:Y:S01]  /*67c0*/  @P1 LEA R4, R65.reuse, R98, 0xd ;  /* 0x0000006241041211 */ /* 0x040fe200078e68ff */
[C---:B------:R-:W-:Y:S02]  /*67d0*/  @P1 IMAD R5, R65.reuse, 0x2000, R99 ;  /* 0x0000200041051824 */ /* 0x040fe400078e0263 */
[----:B------:R-:W-:Y:S01]  /*67e0*/  @P1 IMAD R3, R65, 0x2000, R106 ;  /* 0x0000200041031824 */ /* 0x000fe200078e026a */
[----:B------:R-:W-:Y:S06]  /*67f0*/  @P0 BRA `(.L_x_103) ;  /* 0x00000000000c0947 */ /* 0x000fec0003800000 */
[----:B--2---:R-:W-:Y:S04]  /*6800*/  SHF.L.U32 R0, R97, 0x1f, RZ ;  /* 0x0000001f61007819 */ /* 0x004fe800000006ff */
[----:B------:R-:W2:Y:S02]  /*6810*/  SYNCS.PHASECHK.TRANS64.TRYWAIT P0, [R2+URZ+0x30], R0 ;  /* 0x00003000020075a7 */ /* 0x000ea400080011ff */
[----:B--2---:R-:W-:Y:S05]  /*6820*/  @!P0 BRA `(.L_x_104) ;  /* 0x00000030004c8947 */ /* 0x004fea0003800000 */
.L_x_103:
[----:B------:R-:W-:Y:S05]  /*6830*/  BSYNC B0 ;  /* 0x0000000000007941 */ /* 0x000fea0003800000 */
.L_x_102:
[----:B------:R-:W-:Y:S02]  /*6840*/  ISETP.NE.AND P0, PT, R67, RZ, PT ;  /* 0x000000ff4300720c */ /* 0x000fe40003f05270 */
[----:B------:R-:W-:Y:S11]  /*6850*/  IADD3 R65, PT, PT, R65, 0x1, RZ ;  /* 0x0000000141417810 */ /* 0x000ff60007ffe0ff */
[----:B------:R4:W1:Y:S04]  /*6860*/  @P0 LDS.128 R56, [R6] ;  /* 0x0000000006380984 */ /* 0x0008680000000c00 */
[----:B------:R4:W1:Y:S04]  /*6870*/  @P0 LDS.128 R60, [R5+0x10] ;  /* 0x00001000053c0984 */ /* 0x0008680000000c00 */
[----:B------:R4:W1:Y:S04]  /*6880*/  @P0 LDS.128 R68, [R4+0x20] ;  /* 0x0000200004440984 */ /* 0x0008680000000c00 */
[----:B------:R4:W1:Y:S02]  /*6890*/  @P0 LDS.128 R76, [R3+0x30] ;  /* 0x00003000034c0984 */ /* 0x0008640000000c00 */
.L_x_101:
[----:B------:R-:W-:Y:S05]  /*68a0*/  BSYNC B1 ;  /* 0x0000000000017941 */ /* 0x000fea0003800000 */
.L_x_100:
[----:B--2---:R-:W-:Y:S05]  /*68b0*/  VIADD R0, R48, 0x20 ;  /* 0x0000002030007836 */ /* 0x004fea0000000000 */
[----:B------:R-:W-:Y:S04]  /*68c0*/  SHF.R.U32.HI R0, RZ, 0x15, R0 ;  /* 0x00000015ff007819 */ /* 0x000fe80000011600 */
[----:B------:R-:W-:Y:S11]  /*68d0*/  LOP3.LUT P0, RZ, R0, 0x3, R92, 0x48, !PT ;  /* 0x0000000300ff7812 */ /* 0x000ff6000780485c */
[----:B------:R-:W-:Y:S02]  /*68e0*/  @!UPT UIADD3 URZ, UPT, UPT, URZ, URZ, URZ ;  /* 0x000000fffffff290 */ /* 0x000fe4000fffe0ff */
[----:B------:R-:W-:Y:S05]  /*68f0*/  @!P0 BRA `(.L_x_105) ;  /* 0x0000000000408947 */ /* 0x000fea0003800000 */
[----:B------:R-:W2:Y:S01]  /*6900*/  LDCU.64 UR8, c[0x4][0x70] ;  /* 0x01000e00ff0877ac */ /* 0x000ea20008000a00 */
[----:B----4-:R-:W-:Y:S01]  /*6910*/  MOV R3, 0x0 ;  /* 0x0000000000037802 */ /* 0x010fe20000000f00 */
[----:B------:R-:W-:Y:S02]  /*6920*/  HFMA2 R12, -RZ, RZ, 0, 5.9604644775390625e-08 ;  /* 0x00000001ff0c7431 */ /* 0x000fe400000001ff */
[----:B-1----:R-:W-:Y:S02]  /*6930*/  IMAD.MOV.U32 R8, RZ, RZ, 0x192 ;  /* 0x00000192ff087424 */ /* 0x002fe400078e00ff */
[----:B------:R-:W-:Y:S01]  /*6940*/  IMAD.MOV.U32 R13, RZ, RZ, RZ ;  /* 0x000000ffff0d7224 */ /* 0x000fe200078e00ff */
[----:B------:R-:W1:Y:S01]  /*6950*/  LDCU.64 UR6, c[0x4][0x78] ;  /* 0x01000f00ff0677ac */ /* 0x000e620008000a00 */
[----:B------:R-:W4:Y:S01]  /*6960*/  LDC.64 R2, c[0x4][R3] ;  /* 0x0100000003027b82 */ /* 0x000f220000000a00 */
[----:B------:R-:W5:Y:S01]  /*6970*/  LDCU.64 UR4, c[0x4][0x10] ;  /* 0x01000200ff0477ac */ /* 0x000f620008000a00 */
[----:B--2---:R-:W-:Y:S01]  /*6980*/  MOV R5, UR9 ;  /* 0x0000000900057c02 */ /* 0x004fe20008000f00 */
[----:B------:R-:W-:Y:S01]  /*6990*/  IMAD.U32 R4, RZ, RZ, UR8 ;  /* 0x00000008ff047e24 */ /* 0x000fe2000f8e00ff */
[----:B-1----:R-:W-:Y:S01]  /*69a0*/  MOV R7, UR7 ;  /* 0x0000000700077c02 */ /* 0x002fe20008000f00 */
[----:B------:R-:W-:Y:S01]  /*69b0*/  IMAD.U32 R6, RZ, RZ, UR6 ;  /* 0x00000006ff067e24 */ /* 0x000fe2000f8e00ff */
[----:B-----5:R-:W-:Y:S01]  /*69c0*/  MOV R11, UR5 ;  /* 0x00000005000b7c02 */ /* 0x020fe20008000f00 */
[----:B------:R-:W-:Y:S02]  /*69d0*/  IMAD.U32 R10, RZ, RZ, UR4 ;  /* 0x00000004ff0a7e24 */ /* 0x000fe4000f8e00ff */
[----:B------:R-:W-:Y:S07]  /*69e0*/  LEPC R20, `(.L_x_105) ;  /* 0x000000001014794e */ /* 0x000fee0000000000 */
[----:B---34-:R-:W-:Y:S05]  /*69f0*/  CALL.ABS.NOINC R2 ;  /* 0x0000000002007343 */ /* 0x018fea0003c00000 */
.L_x_105:
[----:B------:R-:W-:Y:S01]  /*6a00*/  ISETP.NE.AND P6, PT, R107, RZ, PT ;  /* 0x000000ff6b00720c */ /* 0x000fe20003fc5270 */
[----:B------:R-:W-:Y:S05]  /*6a10*/  WARPSYNC.ALL ;  /* 0x0000000000007948 */ /* 0x000fea0003800000 */
[----:B------:R-:W-:Y:S01]  /*6a20*/  R2UR UR4, R48 ;  /* 0x00000000300472ca */ /* 0x000fe200000e0000 */
[----:B------:R-:W-:Y:S01]  /*6a30*/  BSSY.RECONVERGENT B0, `(.L_x_106) ;  /* 0x000008f000007945 */ /* 0x000fe20003800200 */
[----:B------:R-:W-:Y:S02]  /*6a40*/  MOV R50, UR51 ;  /* 0x0000003300327c02 */ /* 0x000fe40008000f00 */
[----:B-1--4-:R-:W-:Y:S02]  /*6a50*/  SHF.L.U32 R3, R56, 0x10, RZ ;  /* 0x0000001038037819 */ /* 0x012fe400000006ff */
[----:B------:R-:W-:Y:S02]  /*6a60*/  MOV R72, UR37 ;  /* 0x0000002500487c02 */ /* 0x000fe40008000f00 */
[----:B------:R-:W-:Y:S02]  /*6a70*/  @P6 LEA R50, R50, UR48, 0x3 ;  /* 0x0000003032326c11 */ /* 0x000fe4000f8e18ff */
[C---:B------:R-:W-:Y:S02]  /*6a80*/  LOP3.LUT R51, R57.reuse, 0xffff0000, RZ, 0xc0, !PT ;  /* 0xffff000039337812 */ /* 0x040fe400078ec0ff */
[----:B------:R-:W-:Y:S01]  /*6a90*/  @P6 IADD3 R50, PT, PT, R50, 0x50, RZ ;  /* 0x0000005032326810 */ /* 0x000fe20007ffe0ff */
[----:B------:R-:W1:Y:S01]  /*6aa0*/  LDTM.x32 R4, tmem[UR4+0x20] ;  /* 0x00002004000479ee */ /* 0x000e6200082c0000 */
[----:B------:R-:W-:Y:S02]  /*6ab0*/  ISETP.NE.AND P0, PT, R102, RZ, PT ;  /* 0x000000ff6600720c */ /* 0x000fe40003f05270 */
[----:B------:R-:W-:Y:S02]  /*6ac0*/  @P6 PRMT R72, R72, 0x654, R50 ;  /* 0x0000065448486816 */ /* 0x000fe40000000032 */
[----:B------:R-:W-:Y:S01]  /*6ad0*/  SHF.L.U32 R50, R57, 0x10, RZ ;  /* 0x0000001039327819 */ /* 0x000fe200000006ff */
[C---:B-1----:R-:W-:Y:S01]  /*6ae0*/  FMUL R0, R47.reuse, R4 ;  /* 0x000000042f007220 */ /* 0x042fe20000400000 */
[----:B------:R-:W-:Y:S01]  /*6af0*/  LOP3.LUT R4, R56, 0xffff0000, RZ, 0xc0, !PT ;  /* 0xffff000038047812 */ /* 0x000fe200078ec0ff */
[C---:B------:R-:W-:Y:S01]  /*6b00*/  FMUL R2, R47.reuse, R5 ;  /* 0x000000052f027220 */ /* 0x040fe20000400000 */
[----:B------:R-:W-:Y:S01]  /*6b10*/  FMUL R7, R47, R7 ;  /* 0x000000072f077220 */ /* 0x000fe20000400000 */
[----:B------:R-:W-:Y:S01]  /*6b20*/  FFMA R0, R49, R3, R0 ;  /* 0x0000000331007223 */ /* 0x000fe20000000000 */
[----:B------:R-:W-:Y:S01]  /*6b30*/  FMUL R3, R47, R6 ;  /* 0x000000062f037220 */ /* 0x000fe20000400000 */
[----:B------:R-:W-:Y:S01]  /*6b40*/  FFMA R2, R49, R4, R2 ;  /* 0x0000000431027223 */ /* 0x000fe20000000002 */
[C---:B------:R-:W-:Y:S01]  /*6b50*/  FMUL R4, R47.reuse, R8 ;  /* 0x000000082f047220 */ /* 0x040fe20000400000 */
[C---:B------:R-:W-:Y:S01]  /*6b60*/  FMUL R8, R47.reuse, R12 ;  /* 0x0000000c2f087220 */ /* 0x040fe20000400000 */
[C---:B------:R-:W-:Y:S01]  /*6b70*/  FMUL R12, R47.reuse, R16 ;  /* 0x000000102f0c7220 */ /* 0x040fe20000400000 */
[C---:B------:R-:W-:Y:S01]  /*6b80*/  FMUL R16, R47.reuse, R20 ;  /* 0x000000142f107220 */ /* 0x040fe20000400000 */
[----:B------:R-:W-:Y:S01]  /*6b90*/  F2FP.BF16.F32.PACK_AB R52, R2, R0 ;  /* 0x000000000234723e */ /* 0x000fe200000010ff */
[C---:B------:R-:W-:Y:S01]  /*6ba0*/  FMUL R20, R47.reuse, R24 ;  /* 0x000000182f147220 */ /* 0x040fe20000400000 */
[C---:B------:R-:W-:Y:S01]  /*6bb0*/  LOP3.LUT R0, R58.reuse, 0xffff0000, RZ, 0xc0, !PT ;  /* 0xffff00003a007812 */ /* 0x040fe200078ec0ff */
[----:B------:R-:W-:Y:S01]  /*6bc0*/  FMUL R24, R47, R28 ;  /* 0x0000001c2f187220 */ /* 0x000fe20000400000 */
[----:B------:R-:W-:Y:S01]  /*6bd0*/  SHF.L.U32 R2, R59, 0x10, RZ ;  /* 0x000000103b027819 */ /* 0x000fe200000006ff */
[C---:B------:R-:W-:Y:S01]  /*6be0*/  FMUL R28, R47.reuse, R32 ;  /* 0x000000202f1c7220 */ /* 0x040fe20000400000 */
[----:B------:R-:W-:Y:S01]  /*6bf0*/  SHF.L.U32 R32, R58, 0x10, RZ ;  /* 0x000000103a207819 */ /* 0x000fe200000006ff */
[----:B------:R-:W-:Y:S01]  /*6c00*/  FMUL R5, R47, R9 ;  /* 0x000000092f057220 */ /* 0x000fe20000400000 */
[C---:B------:R-:W-:Y:S01]  /*6c10*/  FFMA R3, R49.reuse, R50, R3 ;  /* 0x0000003231037223 */ /* 0x040fe20000000003 */
[----:B------:R-:W-:Y:S01]  /*6c20*/  FFMA R7, R49, R51, R7 ;  /* 0x0000003331077223 */ /* 0x000fe20000000007 */
[----:B------:R-:W-:Y:S01]  /*6c30*/  FMUL R6, R47, R10 ;  /* 0x0000000a2f067220 */ /* 0x000fe20000400000 */
[----:B------:R-:W-:Y:S01]  /*6c40*/  FFMA R4, R49, R32, R4 ;  /* 0x0000002031047223 */ /* 0x000fe20000000004 */
[----:B------:R-:W-:Y:S01]  /*6c50*/  LOP3.LUT R32, R59, 0xffff0000, RZ, 0xc0, !PT ;  /* 0xffff00003b207812 */ /* 0x000fe200078ec0ff */
[----:B------:R-:W-:Y:S01]  /*6c60*/  FFMA R5, R49, R0, R5 ;  /* 0x0000000031057223 */ /* 0x000fe20000000005 */
[C---:B------:R-:W-:Y:S01]  /*6c70*/  SHF.L.U32 R0, R60.reuse, 0x10, RZ ;  /* 0x000000103c007819 */ /* 0x040fe200000006ff */
[----:B------:R-:W-:Y:S01]  /*6c80*/  FMUL R11, R47, R11 ;  /* 0x0000000b2f0b7220 */ /* 0x000fe20000400000 */
[----:B------:R-:W-:Y:S01]  /*6c90*/  F2FP.BF16.F32.PACK_AB R53, R7, R3 ;  /* 0x000000030735723e */ /* 0x000fe200000010ff */
[C---:B------:R-:W-:Y:S01]  /*6ca0*/  FFMA R6, R49.reuse, R2, R6 ;  /* 0x0000000231067223 */ /* 0x040fe20000000006 */
[----:B------:R-:W-:Y:S01]  /*6cb0*/  LOP3.LUT R2, R60, 0xffff0000, RZ, 0xc0, !PT ;  /* 0xffff00003c027812 */ /* 0x000fe200078ec0ff */
[----:B------:R-:W-:Y:S01]  /*6cc0*/  FFMA R11, R49, R32, R11 ;  /* 0x00000020310b7223 */ /* 0x000fe2000000000b */
[----:B------:R-:W-:Y:S01]  /*6cd0*/  SHF.L.U32 R3, R61, 0x10, RZ ;  /* 0x000000103d037819 */ /* 0x000fe200000006ff */
[----:B------:R-:W-:Y:S01]  /*6ce0*/  FFMA R8, R49, R0, R8 ;  /* 0x0000000031087223 */ /* 0x000fe20000000008 */
[----:B------:R-:W-:Y:S01]  /*6cf0*/  LOP3.LUT R0, R61, 0xffff0000, RZ, 0xc0, !PT ;  /* 0xffff00003d007812 */ /* 0x000fe200078ec0ff */
[----:B------:R-:W-:Y:S01]  /*6d00*/  FMUL R9, R47, R13 ;  /* 0x0000000d2f097220 */ /* 0x000fe20000400000 */
[----:B------:R-:W-:Y:S01]  /*6d10*/  F2FP.BF16.F32.PACK_AB R54, R5, R4 ;  /* 0x000000040536723e */ /* 0x000fe200000010ff */
[----:B------:R-:W-:Y:S01]  /*6d20*/  FMUL R10, R47, R14 ;  /* 0x0000000e2f0a7220 */ /* 0x000fe20000400000 */
[----:B------:R-:W-:Y:S01]  /*6d30*/  F2FP.BF16.F32.PACK_AB R55, R11, R6 ;  /* 0x000000060b37723e */ /* 0x000fe200000010ff */
[----:B------:R-:W-:Y:S01]  /*6d40*/  FMUL R15, R47, R15 ;  /* 0x0000000f2f0f7220 */ /* 0x000fe20000400000 */
[----:B------:R-:W-:Y:S01]  /*6d50*/  SHF.L.U32 R4, R77, 0x10, RZ ;  /* 0x000000104d047819 */ /* 0x000fe200000006ff */
[C---:B------:R-:W-:Y:S01]  /*6d60*/  FFMA R9, R49.reuse, R2, R9 ;  /* 0x0000000231097223 */ /* 0x040fe20000000009 */
[C---:B------:R-:W-:Y:S01]  /*6d70*/  SHF.L.U32 R2, R62.reuse, 0x10, RZ ;  /* 0x000000103e027819 */ /* 0x040fe200000006ff */
[C---:B------:R-:W-:Y:S01]  /*6d80*/  FFMA R10, R49.reuse, R3, R10 ;  /* 0x00000003310a7223 */ /* 0x040fe2000000000a */
[----:B------:R-:W-:Y:S01]  /*6d90*/  LOP3.LUT R3, R62, 0xffff0000, RZ, 0xc0, !PT ;  /* 0xffff00003e037812 */ /* 0x000fe200078ec0ff */
[----:B------:R-:W-:Y:S01]  /*6da0*/  FFMA R15, R49, R0, R15 ;  /* 0x00000000310f7223 */ /* 0x000fe2000000000f */
[----:B------:R-:W-:Y:S01]  /*6db0*/  SHF.L.U32 R0, R63, 0x10, RZ ;  /* 0x000000103f007819 */ /* 0x000fe200000006ff */
[----:B------:R-:W-:Y:S01]  /*6dc0*/  FMUL R13, R47, R17 ;  /* 0x000000112f0d7220 */ /* 0x000fe20000400000 */
[----:B------:R-:W-:Y:S01]  /*6dd0*/  F2FP.BF16.F32.PACK_AB R8, R9, R8 ;  /* 0x000000080908723e */ /* 0x000fe200000010ff */
[----:B------:R-:W-:Y:S01]  /*6de0*/  FMUL R14, R47, R18 ;  /* 0x000000122f0e7220 */ /* 0x000fe20000400000 */
[----:B------:R-:W-:Y:S01]  /*6df0*/  F2FP.BF16.F32.PACK_AB R9, R15, R10 ;  /* 0x0000000a0f09723e */ /* 0x000fe200000010ff */
[----:B------:R-:W-:Y:S01]  /*6e00*/  FFMA R12, R49, R2, R12 ;  /* 0x00000002310c7223 */ /* 0x000fe2000000000c */
[----:B------:R-:W-:Y:S01]  /*6e10*/  LOP3.LUT R2, R63, 0xffff0000, RZ, 0xc0, !PT ;  /* 0xffff00003f027812 */ /* 0x000fe200078ec0ff */
[----:B------:R-:W-:Y:S01]  /*6e20*/  FFMA R13, R49, R3, R13 ;  /* 0x00000003310d7223 */ /* 0x000fe2000000000d */
[----:B------:R-:W-:Y:S01]  /*6e30*/  SHF.L.U32 R3, R69, 0x10, RZ ;  /* 0x0000001045037819 */ /* 0x000fe200000006ff */
[----:B------:R-:W-:Y:S01]  /*6e40*/  FFMA R14, R49, R0, R14 ;  /* 0x00000000310e7223 */ /* 0x000fe2000000000e */
[C---:B------:R-:W-:Y:S01]  /*6e50*/  SHF.L.U32 R0, R68.reuse, 0x10, RZ ;  /* 0x0000001044007819 */ /* 0x040fe200000006ff */
[----:B------:R-:W-:Y:S01]  /*6e60*/  FMUL R19, R47, R19 ;  /* 0x000000132f137220 */ /* 0x000fe20000400000 */
[----:B------:R-:W-:Y:S01]  /*6e70*/  F2FP.BF16.F32.PACK_AB R10, R13, R12 ;  /* 0x0000000c0d0a723e */ /* 0x000fe200000010ff */
[----:B------:R-:W-:Y:S01]  /*6e80*/  FMUL R17, R47, R21 ;  /* 0x000000152f117220 */ /* 0x000fe20000400000 */
[----:B------:R-:W-:Y:S01]  /*6e90*/  LOP3.LUT R5, R79, 0xffff0000, RZ, 0xc0, !PT ;  /* 0xffff00004f057812 */ /* 0x000fe200078ec0ff */
[C---:B------:R-:W-:Y:S01]  /*6ea0*/  FFMA R19, R49.reuse, R2, R19 ;  /* 0x0000000231137223 */ /* 0x040fe20000000013 */
[----:B------:R-:W-:Y:S01]  /*6eb0*/  LOP3.LUT R2, R68, 0xffff0000, RZ, 0xc0, !PT ;  /* 0xffff000044027812 */ /* 0x000fe200078ec0ff */
[----:B------:R1:W-:Y:S01]  /*6ec0*/  STS.128 [R100+0x2000], R52 ;  /* 0x0020003464007388 */ /* 0x0003e20000000c00 */
[----:B------:R-:W-:Y:S01]  /*6ed0*/  FFMA R16, R49, R0, R16 ;  /* 0x0000000031107223 */ /* 0x000fe20000000010 */
[----:B------:R-:W-:Y:S01]  /*6ee0*/  LOP3.LUT R0, R69, 0xffff0000, RZ, 0xc0, !PT ;  /* 0xffff000045007812 */ /* 0x000fe200078ec0ff */
[----:B------:R-:W-:Y:S01]  /*6ef0*/  FMUL R18, R47, R22 ;  /* 0x000000162f127220 */ /* 0x000fe20000400000 */
[----:B------:R-:W-:Y:S01]  /*6f00*/  F2FP.BF16.F32.PACK_AB R11, R19, R14 ;  /* 0x0000000e130b723e */ /* 0x000fe200000010ff */
[----:B------:R-:W-:Y:S01]  /*6f10*/  FMUL R23, R47, R23 ;  /* 0x000000172f177220 */ /* 0x000fe20000400000 */
[C---:B------:R-:W-:Y:S01]  /*6f20*/  FFMA R17, R49.reuse, R2, R17 ;  /* 0x0000000231117223 */ /* 0x040fe20000000011 */
[C---:B------:R-:W-:Y:S01]  /*6f30*/  SHF.L.U32 R2, R70.reuse, 0x10, RZ ;  /* 0x0000001046027819 */ /* 0x040fe200000006ff */
[----:B------:R-:W-:Y:S01]  /*6f40*/  FFMA R18, R49, R3, R18 ;  /* 0x0000000331127223 */ /* 0x000fe20000000012 */
[----:B------:R-:W-:Y:S01]  /*6f50*/  SHF.L.U32 R3, R71, 0x10, RZ ;  /* 0x0000001047037819 */ /* 0x000fe200000006ff */
[----:B------:R1:W-:Y:S01]  /*6f60*/  STS.128 [R99+0x2010], R8 ;  /* 0x0020100863007388 */ /* 0x0003e20000000c00 */
[----:B------:R-:W-:Y:S01]  /*6f70*/  F2FP.BF16.F32.PACK_AB R16, R17, R16 ;  /* 0x000000101110723e */ /* 0x000fe200000010ff */
[----:B------:R-:W-:Y:S01]  /*6f80*/  FFMA R23, R49, R0, R23 ;  /* 0x0000000031177223 */ /* 0x000fe20000000017 */
[----:B------:R-:W-:Y:S01]  /*6f90*/  LOP3.LUT R0, R70, 0xffff0000, RZ, 0xc0, !PT ;  /* 0xffff000046007812 */ /* 0x000fe200078ec0ff */
[C---:B------:R-:W-:Y:S01]  /*6fa0*/  FMUL R21, R47.reuse, R25 ;  /* 0x000000192f157220 */ /* 0x040fe20000400000 */
[----:B------:R-:W-:Y:S01]  /*6fb0*/  FMUL R22, R47, R26 ;  /* 0x0000001a2f167220 */ /* 0x000fe20000400000 */
[C---:B------:R-:W-:Y:S01]  /*6fc0*/  FFMA R20, R49.reuse, R2, R20 ;  /* 0x0000000231147223 */ /* 0x040fe20000000014 */
[C---:B------:R-:W-:Y:S01]  /*6fd0*/  SHF.L.U32 R2, R76.reuse, 0x10, RZ ;  /* 0x000000104c027819 */ /* 0x040fe200000006ff */
[----:B------:R-:W-:Y:S01]  /*6fe0*/  FFMA R21, R49, R0, R21 ;  /* 0x0000000031157223 */ /* 0x000fe20000000015 */
[----:B------:R-:W-:Y:S01]  /*6ff0*/  LOP3.LUT R0, R71, 0xffff0000, RZ, 0xc0, !PT ;  /* 0xffff000047007812 */ /* 0x000fe200078ec0ff */
[----:B------:R-:W-:Y:S01]  /*7000*/  FFMA R22, R49, R3, R22 ;  /* 0x0000000331167223 */ /* 0x000fe20000000016 */
[C---:B------:R-:W-:Y:S01]  /*7010*/  FMUL R27, R47.reuse, R27 ;  /* 0x0000001b2f1b7220 */ /* 0x040fe20000400000 */
[----:B------:R-:W-:Y:S01]  /*7020*/  LOP3.LUT R3, R76, 0xffff0000, RZ, 0xc0, !PT ;  /* 0xffff00004c037812 */ /* 0x000fe200078ec0ff */
[C---:B------:R-:W-:Y:S01]  /*7030*/  FMUL R25, R47.reuse, R29 ;  /* 0x0000001d2f197220 */ /* 0x040fe20000400000 */
[----:B------:R-:W-:Y:S01]  /*7040*/  FMUL R26, R47, R30 ;  /* 0x0000001e2f1a7220 */ /* 0x000fe20000400000 */
[C---:B------:R-:W-:Y:S01]  /*7050*/  FFMA R27, R49.reuse, R0, R27 ;  /* 0x00000000311b7223 */ /* 0x040fe2000000001b */
[----:B------:R-:W-:Y:S01]  /*7060*/  FFMA R24, R49, R2, R24 ;  /* 0x0000000231187223 */ /* 0x000fe20000000018 */
[----:B------:R-:W-:Y:S01]  /*7070*/  LOP3.LUT R0, R77, 0xffff0000, RZ, 0xc0, !PT ;  /* 0xffff00004d007812 */ /* 0x000fe200078ec0ff */
[----:B------:R-:W-:Y:S01]  /*7080*/  FFMA R25, R49, R3, R25 ;  /* 0x0000000331197223 */ /* 0x000fe20000000019 */
[----:B------:R-:W-:Y:S01]  /*7090*/  FMUL R31, R47, R31 ;  /* 0x0000001f2f1f7220 */ /* 0x000fe20000400000 */
[C---:B------:R-:W-:Y:S01]  /*70a0*/  SHF.L.U32 R2, R78.reuse, 0x10, RZ ;  /* 0x000000104e027819 */ /* 0x040fe200000006ff */
[----:B------:R-:W-:Y:S01]  /*70b0*/  FFMA R26, R49, R4, R26 ;  /* 0x00000004311a7223 */ /* 0x000fe2000000001a */
[----:B------:R-:W-:Y:S01]  /*70c0*/  LOP3.LUT R3, R78, 0xffff0000, RZ, 0xc0, !PT ;  /* 0xffff00004e037812 */ /* 0x000fe200078ec0ff */
[----:B------:R-:W-:Y:S01]  /*70d0*/  FMUL R29, R47, R33 ;  /* 0x000000212f1d7220 */ /* 0x000fe20000400000 */
[----:B------:R-:W-:Y:S01]  /*70e0*/  SHF.L.U32 R4, R79, 0x10, RZ ;  /* 0x000000104f047819 */ /* 0x000fe200000006ff */
[----:B------:R-:W-:Y:S01]  /*70f0*/  FMUL R30, R47, R34 ;  /* 0x000000222f1e7220 */ /* 0x000fe20000400000 */
[----:B------:R-:W-:Y:S01]  /*7100*/  F2FP.BF16.F32.PACK_AB R17, R23, R18 ;  /* 0x000000121711723e */ /* 0x000fe200000010ff */
[----:B------:R-:W-:Y:S01]  /*7110*/  FFMA R31, R49, R0, R31 ;  /* 0x00000000311f7223 */ /* 0x000fe2000000001f */
[----:B------:R-:W-:Y:S01]  /*7120*/  FMUL R35, R47, R35 ;  /* 0x000000232f237220 */ /* 0x000fe20000400000 */
[----:B------:R-:W-:Y:S01]  /*7130*/  F2FP.BF16.F32.PACK_AB R18, R21, R20 ;  /* 0x000000141512723e */ /* 0x000fe200000010ff */
[----:B------:R-:W-:Y:S01]  /*7140*/  FFMA R28, R49, R2, R28 ;  /* 0x00000002311c7223 */ /* 0x000fe2000000001c */
[----:B------:R-:W-:Y:S01]  /*7150*/  F2FP.BF16.F32.PACK_AB R19, R27, R22 ;  /* 0x000000161b13723e */ /* 0x000fe200000010ff */
[C---:B------:R-:W-:Y:S01]  /*7160*/  FFMA R29, R49.reuse, R3, R29 ;  /* 0x00000003311d7223 */ /* 0x040fe2000000001d */
[C---:B------:R-:W-:Y:S01]  /*7170*/  FFMA R30, R49.reuse, R4, R30 ;  /* 0x00000004311e7223 */ /* 0x040fe2000000001e */
[----:B------:R-:W-:Y:S01]  /*7180*/  FFMA R35, R49, R5, R35 ;  /* 0x0000000531237223 */ /* 0x000fe20000000023 */
[----:B------:R-:W-:Y:S01]  /*7190*/  F2FP.BF16.F32.PACK_AB R24, R25, R24 ;  /* 0x000000181918723e */ /* 0x000fe200000010ff */
[----:B------:R1:W-:Y:S01]  /*71a0*/  STS.128 [R98+0x2020], R16 ;  /* 0x0020201062007388 */ /* 0x0003e20000000c00 */
[----:B------:R-:W-:Y:S02]  /*71b0*/  F2FP.BF16.F32.PACK_AB R25, R31, R26 ;  /* 0x0000001a1f19723e */ /* 0x000fe400000010ff */
[----:B------:R-:W-:Y:S02]  /*71c0*/  F2FP.BF16.F32.PACK_AB R26, R29, R28 ;  /* 0x0000001c1d1a723e */ /* 0x000fe400000010ff */
[----:B------:R-:W-:Y:S02]  /*71d0*/  F2FP.BF16.F32.PACK_AB R27, R35, R30 ;  /* 0x0000001e231b723e */ /* 0x000fe400000010ff */
[----:B------:R-:W-:Y:S02]  /*71e0*/  LEA R0, R65, UR48, 0x3 ;  /* 0x0000003041007c11 */ /* 0x000fe4000f8e18ff */
[----:B------:R-:W-:Y:S01]  /*71f0*/  @P6 SHF.L.U32 R2, R97, 0x1f, RZ ;  /* 0x0000001f61026819 */ /* 0x000fe200000006ff */
        /* <DEDUP_REMOVED lines=9> */
[----:B------:R-:W-:Y:S02]  /*7290*/  UIADD3 UR8, UP0, UPT, UR52, 0x680, URZ ;  /* 0x0000068034087890 */ /* 0x000fe4000ff1e0ff */
[----:B------:R-:W-:Y:S02]  /*72a0*/  UIADD3 UR5, UPT, UPT, UR41, 0x20, URZ ;  /* 0x0000002029057890 */ /* 0x000fe4000fffe0ff */
[----:B------:R-:W-:Y:S02]  /*72b0*/  UIADD3 UR4, UPT, UPT, UR48, 0x2200, URZ ;  /* 0x0000220030047890 */ /* 0x000fe4000fffe0ff */
[----:B------:R-:W-:Y:S01]  /*72c0*/  UIADD3.X UR9, UPT, UPT, URZ, UR53, URZ, UP0, !UPT ;  /* 0x00000035ff097290 */ /* 0x000fe200087fe4ff */
[----:B------:R-:W-:Y:S01]  /*72d0*/  UMOV UR6, UR42 ;  /* 0x0000002a00067c82 */ /* 0x000fe20008000000 */
[----:B------:R-:W-:Y:S07]  /*72e0*/  UMOV UR7, UR36 ;  /* 0x0000002400077c82 */ /* 0x000fee0008000000 */
[----:B------:R2:W-:Y:S01]  /*72f0*/  UTMASTG.3D [UR4], [UR8] ;  /* 0x00000004080073b5 */ /* 0x0005e20008010000 */
[----:B------:R0:W-:Y:S01]  /*7300*/  UTMACMDFLUSH ;  /* 0x00000000000079b7 */ /* 0x0001e20000000000 */
[----:B--2---:R-:W-:Y:S04]  /*7310*/  DEPBAR.LE SB0, 0x1 ;  /* 0x000080400000791a */ /* 0x004fe80000000000 */
.L_x_107:
[----:B------:R-:W-:Y:S05]  /*7320*/  BSYNC.RECONVERGENT B0 ;  /* 0x0000000000007941 */ /* 0x000fea0003800200 */
.L_x_106:
[----:B------:R-:W-:Y:S01]  /*7330*/  BAR.SYNC.DEFER_BLOCKING 0x1, 0x80 ;  /* 0x0042000000007b1d */ /* 0x000fe20000010000 */
[----:B------:R-:W-:Y:S04]  /*7340*/  UIADD3 UR40, UPT, UPT, UR51, 0x1, URZ ;  /* 0x0000000133287890 */ /* 0x000fe8000fffe0ff */
[----:B------:R-:W-:Y:S04]  /*7350*/  UISETP.NE.AND UP0, UPT, UR40, 0x4, UPT ;  /* 0x000000042800788c */ /* 0x000fe8000bf05270 */
[----:B------:R-:W-:Y:S01]  /*7360*/  USEL UR40, UR40, URZ, UP0 ;  /* 0x000000ff28287287 */ /* 0x000fe20008000000 */
[----:B------:R2:W-:Y:S01]  /*7370*/  @P6 SYNCS.ARRIVE.TRANS64.RED.A1T0 RZ, [R72+URZ], RZ ;  /* 0x000000ff48ff69a7 */ /* 0x0005e200081004ff */
[----:B------:R-:W-:Y:S01]  /*7380*/  BSSY B1, `(.L_x_108) ;  /* 0x0000017000017945 */ /* 0x000fe20003800000 */
[----:B------:R-:W4:Y:S02]  /*7390*/  @P6 SYNCS.PHASECHK.TRANS64.TRYWAIT P0, [R0+URZ+0x30], R2 ;  /* 0x00003002000065a7 */ /* 0x000f2400080011ff */
[----:B----4-:R-:W-:Y:S01]  /*73a0*/  @P6 SEL R66, RZ, 0x1, !P0 ;  /* 0x00000001ff426807 */ /* 0x010fe20004000000 */
[----:B--2---:R-:W-:Y:S06]  /*73b0*/  @!P6 BRA `(.L_x_109) ;  /* 0x00000000004ce947 */ /* 0x004fec0003800000 */
        /* <DEDUP_REMOVED lines=9> */
[----:B------:R-:W-:Y:S04]  /*7450*/  SHF.L.U32 R6, R97, 0x1f, RZ ;  /* 0x0000001f61067819 */ /* 0x000fe800000006ff */
[----:B------:R-:W2:Y:S02]  /*7460*/  SYNCS.PHASECHK.TRANS64.TRYWAIT P0, [R0+URZ+0x30], R6 ;  /* 0x00003006000075a7 */ /* 0x000ea400080011ff */
[----:B--2---:R-:W-:Y:S05]  /*7470*/  @!P0 BRA `(.L_x_112) ;  /* 0x00000024004c8947 */ /* 0x004fea0003800000 */
.L_x_111:
[----:B------:R-:W-:Y:S05]  /*7480*/  BSYNC B0 ;  /* 0x0000000000007941 */ /* 0x000fea0003800000 */
.L_x_110:
[----:B------:R-:W-:Y:S02]  /*7490*/  ISETP.NE.AND P0, PT, R67, RZ, PT ;  /* 0x000000ff4300720c */ /* 0x000fe40003f05270 */
[----:B------:R-:W-:Y:S11]  /*74a0*/  IADD3 R65, PT, PT, R65, 0x1, RZ ;  /* 0x0000000141417810 */ /* 0x000ff60007ffe0ff */
[----:B------:R4:W1:Y:S04]  /*74b0*/  @P0 LDS.128 R56, [R5] ;  /* 0x0000000005380984 */ /* 0x0008680000000c00 */
[----:B------:R4:W1:Y:S04]  /*74c0*/  @P0 LDS.128 R60, [R4+0x10] ;  /* 0x00001000043c0984 */ /* 0x0008680000000c00 */
[----:B------:R4:W1:Y:S04]  /*74d0*/  @P0 LDS.128 R68, [R3+0x20] ;  /* 0x0000200003440984 */ /* 0x0008680000000c00 */
[----:B------:R4:W1:Y:S02]  /*74e0*/  @P0 LDS.128 R76, [R2+0x30] ;  /* 0x00003000024c0984 */ /* 0x0008640000000c00 */
.L_x_109:
[----:B------:R-:W-:Y:S05]  /*74f0*/  BSYNC B1 ;  /* 0x0000000000017941 */ /* 0x000fea0003800000 */
.L_x_108:
        /* <DEDUP_REMOVED lines=21> */
.L_x_113:
        /* <DEDUP_REMOVED lines=146> */
.L_x_115:
[----:B------:R-:W-:Y:S05]  /*7f70*/  BSYNC.RECONVERGENT B0 ;  /* 0x0000000000007941 */ /* 0x000fea0003800200 */
.L_x_114:
        /* <DEDUP_REMOVED lines=21> */
.L_x_119:
[----:B------:R-:W-:Y:S05]  /*80d0*/  BSYNC B0 ;  /* 0x0000000000007941 */ /* 0x000fea0003800000 */
.L_x_118:
[----:B------:R-:W-:Y:S11]  /*80e0*/  ISETP.NE.AND P0, PT, R67, RZ, PT ;  /* 0x000000ff4300720c */ /* 0x000ff60003f05270 */
[----:B------:R-:W-:Y:S02]  /*80f0*/  @!UPT UIADD3 URZ, UPT, UPT, URZ, URZ, URZ ;  /* 0x000000fffffff290 */ /* 0x000fe4000fffe0ff */
[----:B------:R4:W1:Y:S04]  /*8100*/  @P0 LDS.128 R56, [R4] ;  /* 0x0000000004380984 */ /* 0x0008680000000c00 */
[----:B------:R4:W1:Y:S04]  /*8110*/  @P0 LDS.128 R60, [R3+0x10] ;  /* 0x00001000033c0984 */ /* 0x0008680000000c00 */
[----:B------:R4:W1:Y:S04]  /*8120*/  @P0 LDS.128 R68, [R2+0x20] ;  /* 0x0000200002440984 */ /* 0x0008680000000c00 */
[----:B------:R4:W1:Y:S02]  /*8130*/  @P0 LDS.128 R76, [R65+0x30] ;  /* 0x00003000414c0984 */ /* 0x0008640000000c00 */
.L_x_117:
[----:B------:R-:W-:Y:S05]  /*8140*/  BSYNC B1 ;  /* 0x0000000000017941 */ /* 0x000fea0003800000 */
.L_x_116:
        /* <DEDUP_REMOVED lines=21> */
.L_x_121:
[----:B------:R-:W-:Y:S01]  /*82a0*/  ISETP.NE.AND P0, PT, R102, RZ, PT ;  /* 0x000000ff6600720c */ /* 0x000fe20003f05270 */
[----:B------:R-:W-:Y:S05]  /*82b0*/  WARPSYNC.ALL ;  /* 0x0000000000007948 */ /* 0x000fea0003800000 */
[----:B------:R-:W-:Y:S01]  /*82c0*/  R2UR UR4, R48 ;  /* 0x00000000300472ca */ /* 0x000fe200000e0000 */
[----:B------:R-:W-:Y:S01]  /*82d0*/  BSSY.RECONVERGENT B0, `(.L_x_122) ;  /* 0x000008c000007945 */ /* 0x000fe20003800200 */
[----:B------:R-:W-:Y:S02]  /*82e0*/  R2UR UR5, R64 ;  /* 0x00000000400572ca */ /* 0x000fe400000e0000 */
[C---:B-1----:R-:W-:Y:S02]  /*82f0*/  SHF.L.U32 R0, R56.reuse, 0x10, RZ ;  /* 0x0000001038007819 */ /* 0x042fe400000006ff */
[----:B----4-:R-:W-:Y:S02]  /*8300*/  LOP3.LUT R2, R56, 0xffff0000, RZ, 0xc0, !PT ;  /* 0xffff000038027812 */ /* 0x010fe400078ec0ff */
[C---:B------:R-:W-:Y:S02]  /*8310*/  SHF.L.U32 R3, R57.reuse, 0x10, RZ ;  /* 0x0000001039037819 */ /* 0x040fe400000006ff */
[----:B------:R-:W-:Y:S02]  /*8320*/  LOP3.LUT R48, R57, 0xffff0000, RZ, 0xc0, !PT ;  /* 0xffff000039307812 */ /* 0x000fe400078ec0ff */
[C---:B------:R-:W-:Y:S01]  /*8330*/  SHF.L.U32 R50, R58.reuse, 0x10, RZ ;  /* 0x000000103a327819 */ /* 0x040fe200000006ff */
[----:B------:R-:W1:Y:S01]  /*8340*/  LDTM.x32 R4, tmem[UR4+0x60] ;  /* 0x00006004000479ee */ /* 0x000e6200082c0000 */
[----:B------:R-:W-:Y:S01]  /*8350*/  LOP3.LUT R51, R58, 0xffff0000, RZ, 0xc0, !PT ;  /* 0xffff00003a337812 */ /* 0x000fe200078ec0ff */
[----:B------:R-:W-:Y:S01]  /*8360*/  NOP ;  /* 0x0000000000007918 */ /* 0x000fe20000000000 */
[C---:B------:R-:W-:Y:S01]  /*8370*/  SHF.L.U32 R52, R59.reuse, 0x10, RZ ;  /* 0x000000103b347819 */ /* 0x040fe200000006ff */
[----:B------:R-:W-:Y:S01]  /*8380*/  UIADD3 UR5, UPT, UPT, UR5, 0xc0, URZ ;  /* 0x000000c005057890 */ /* 0x000fe2000fffe0ff */
[----:B------:R-:W-:Y:S02]  /*8390*/  LOP3.LUT R53, R59, 0xffff0000, RZ, 0xc0, !PT ;  /* 0xffff00003b357812 */ /* 0x000fe400078ec0ff */
[C---:B------:R-:W-:Y:S01]  /*83a0*/  SHF.L.U32 R54, R60.reuse, 0x10, RZ ;  /* 0x000000103c367819 */ /* 0x040fe200000006ff */
[----:B------:R-:W-:Y:S01]  /*83b0*/  UPRMT UR5, UR37, 0x654, UR5 ;  /* 0x0000065425057896 */ /* 0x000fe20008000005 */
[----:B------:R-:W-:Y:S02]  /*83c0*/  LOP3.LUT R55, R60, 0xffff0000, RZ, 0xc0, !PT ;  /* 0xffff00003c377812 */ /* 0x000fe400078ec0ff */
[C---:B------:R-:W-:Y:S02]  /*83d0*/  SHF.L.U32 R56, R61.reuse, 0x10, RZ ;  /* 0x000000103d387819 */ /* 0x040fe400000006ff */
[----:B------:R-:W-:Y:S02]  /*83e0*/  LOP3.LUT R57, R61, 0xffff0000, RZ, 0xc0, !PT ;  /* 0xffff00003d397812 */ /* 0x000fe400078ec0ff */
[C---:B------:R-:W-:Y:S02]  /*83f0*/  SHF.L.U32 R58, R62.reuse, 0x10, RZ ;  /* 0x000000103e3a7819 */ /* 0x040fe400000006ff */
[----:B------:R-:W-:Y:S01]  /*8400*/  LOP3.LUT R59, R62, 0xffff0000, RZ, 0xc0, !PT ;  /* 0xffff00003e3b7812 */ /* 0x000fe200078ec0ff */
[----:B-1----:R-:W-:Y:S01]  /*8410*/  SYNCS.ARRIVE.TRANS64.RED.A1T0 RZ, [UR5], RZ ;  /* 0x000000ffffff79a7 */ /* 0x002fe20008100405 */
[C---:B------:R-:W-:Y:S02]  /*8420*/  SHF.L.U32 R60, R63.reuse, 0x10, RZ ;  /* 0x000000103f3c7819 */ /* 0x040fe400000006ff */
[----:B------:R-:W-:Y:S02]  /*8430*/  LOP3.LUT R61, R63, 0xffff0000, RZ, 0xc0, !PT ;  /* 0xffff00003f3d7812 */ /* 0x000fe400078ec0ff */
[C---:B------:R-:W-:Y:S01]  /*8440*/  SHF.L.U32 R62, R68.reuse, 0x10, RZ ;  /* 0x00000010443e7819 */ /* 0x040fe200000006ff */
[C---:B------:R-:W-:Y:S01]  /*8450*/  FMUL R4, R47.reuse, R4 ;  /* 0x000000042f047220 */ /* 0x040fe20000400000 */
[C---:B------:R-:W-:Y:S01]  /*8460*/  FMUL R5, R47.reuse, R5 ;  /* 0x000000052f057220 */ /* 0x040fe20000400000 */
[----:B------:R-:W-:Y:S01]  /*8470*/  FMUL R6, R47, R6 ;  /* 0x000000062f067220 */ /* 0x000fe20000400000 */
[----:B------:R-:W-:Y:S01]  /*8480*/  LOP3.LUT R63, R68, 0xffff0000, RZ, 0xc0, !PT ;  /* 0xffff0000443f7812 */ /* 0x000fe200078ec0ff */
[C---:B------:R-:W-:Y:S01]  /*8490*/  FFMA R4, R49.reuse, R0, R4 ;  /* 0x0000000031047223 */ /* 0x040fe20000000004 */
[----:B------:R-:W-:Y:S01]  /*84a0*/  FFMA R5, R49, R2, R5 ;  /* 0x0000000231057223 */ /* 0x000fe20000000005 */
[----:B------:R-:W-:Y:S01]  /*84b0*/  SHF.L.U32 R64, R69, 0x10, RZ ;  /* 0x0000001045407819 */ /* 0x000fe200000006ff */
[----:B------:R-:W-:Y:S01]  /*84c0*/  FFMA R6, R49, R3, R6 ;  /* 0x0000000331067223 */ /* 0x000fe20000000006 */
[----:B------:R-:W-:Y:S01]  /*84d0*/  FMUL R7, R47, R7 ;  /* 0x000000072f077220 */ /* 0x000fe20000400000 */
[----:B------:R-:W-:Y:S01]  /*84e0*/  LOP3.LUT R65, R69, 0xffff0000, RZ, 0xc0, !PT ;  /* 0xffff000045417812 */ /* 0x000fe200078ec0ff */
[----:B------:R-:W-:Y:S01]  /*84f0*/  FMUL R8, R47, R8 ;  /* 0x000000082f087220 */ /* 0x000fe20000400000 */
[----:B------:R-:W-:Y:S01]  /*8500*/  F2FP.BF16.F32.PACK_AB R4, R5, R4 ;  /* 0x000000040504723e */ /* 0x000fe200000010ff */
[----:B------:R-:W-:Y:S01]  /*8510*/  FFMA R7, R49, R48, R7 ;  /* 0x0000003031077223 */ /* 0x000fe20000000007 */
[----:B------:R-:W-:Y:S01]  /*8520*/  FMUL R9, R47, R9 ;  /* 0x000000092f097220 */ /* 0x000fe20000400000 */
[----:B------:R-:W-:Y:S01]  /*8530*/  FFMA R8, R49, R50, R8 ;  /* 0x0000003231087223 */ /* 0x000fe20000000008 */
[C---:B------:R-:W-:Y:S01]  /*8540*/  SHF.L.U32 R66, R70.reuse, 0x10, RZ ;  /* 0x0000001046427819 */ /* 0x040fe200000006ff */
[----:B------:R-:W-:Y:S01]  /*8550*/  FMUL R0, R47, R10 ;  /* 0x0000000a2f007220 */ /* 0x000fe20000400000 */
[----:B------:R-:W-:Y:S01]  /*8560*/  F2FP.BF16.F32.PACK_AB R5, R7, R6 ;  /* 0x000000060705723e */ /* 0x000fe200000010ff */
[----:B------:R-:W-:Y:S01]  /*8570*/  FFMA R9, R49, R51, R9 ;  /* 0x0000003331097223 */ /* 0x000fe20000000009 */
[----:B------:R-:W-:Y:S01]  /*8580*/  FMUL R2, R47, R11 ;  /* 0x0000000b2f027220 */ /* 0x000fe20000400000 */
[----:B------:R-:W-:Y:S01]  /*8590*/  FFMA R0, R49, R52, R0 ;  /* 0x0000003431007223 */ /* 0x000fe20000000000 */
[----:B------:R-:W-:Y:S01]  /*85a0*/  LOP3.LUT R67, R70, 0xffff0000, RZ, 0xc0, !PT ;  /* 0xffff000046437812 */ /* 0x000fe200078ec0ff */
[----:B------:R-:W-:Y:S01]  /*85b0*/  FMUL R3, R47, R12 ;  /* 0x0000000c2f037220 */ /* 0x000fe20000400000 */
[----:B------:R-:W-:Y:S01]  /*85c0*/  F2FP.BF16.F32.PACK_AB R6, R9, R8 ;  /* 0x000000080906723e */ /* 0x000fe200000010ff */
[----:B------:R-:W-:Y:S01]  /*85d0*/  FFMA R2, R49, R53, R2 ;  /* 0x0000003531027223 */ /* 0x000fe20000000002 */
[----:B------:R-:W-:Y:S01]  /*85e0*/  FMUL R10, R47, R13 ;  /* 0x0000000d2f0a7220 */ /* 0x000fe20000400000 */
[----:B------:R-:W-:Y:S01]  /*85f0*/  FFMA R3, R49, R54, R3 ;  /* 0x0000003631037223 */ /* 0x000fe20000000003 */
[----:B------:R-:W-:Y:S01]  /*8600*/  SHF.L.U32 R68, R71, 0x10, RZ ;  /* 0x0000001047447819 */ /* 0x000fe200000006ff */
[----:B------:R-:W-:Y:S01]  /*8610*/  FMUL R11, R47, R14 ;  /* 0x0000000e2f0b7220 */ /* 0x000fe20000400000 */
[----:B------:R-:W-:Y:S01]  /*8620*/  F2FP.BF16.F32.PACK_AB R7, R2, R0 ;  /* 0x000000000207723e */ /* 0x000fe200000010ff */
[----:B------:R-:W-:Y:S01]  /*8630*/  FFMA R10, R49, R55, R10 ;  /* 0x00000037310a7223 */ /* 0x000fe2000000000a */
[C---:B------:R-:W-:Y:S01]  /*8640*/  FMUL R15, R47.reuse, R15 ;  /* 0x0000000f2f0f7220 */ /* 0x040fe20000400000 */
[C---:B------:R-:W-:Y:S01]  /*8650*/  FMUL R12, R47.reuse, R16 ;  /* 0x000000102f0c7220 */ /* 0x040fe20000400000 */
[----:B------:R-:W-:Y:S01]  /*8660*/  FMUL R13, R47, R17 ;  /* 0x000000112f0d7220 */ /* 0x000fe20000400000 */
[----:B------:R1:W-:Y:S01]  /*8670*/  STS.128 [R100+0x6000], R4 ;  /* 0x0060000464007388 */ /* 0x0003e20000000c00 */
[----:B------:R-:W-:Y:S01]  /*8680*/  LOP3.LUT R69, R71, 0xffff0000, RZ, 0xc0, !PT ;  /* 0xffff000047457812 */ /* 0x000fe200078ec0ff */
[C---:B------:R-:W-:Y:S01]  /*8690*/  FFMA R11, R49.reuse, R56, R11 ;  /* 0x00000038310b7223 */ /* 0x040fe2000000000b */
[----:B------:R-:W-:Y:S01]  /*86a0*/  SHF.L.U32 R70, R76, 0x10, RZ ;  /* 0x000000104c467819 */ /* 0x000fe200000006ff */
[C---:B------:R-:W-:Y:S01]  /*86b0*/  FFMA R15, R49.reuse, R57, R15 ;  /* 0x00000039310f7223 */ /* 0x040fe2000000000f */
[----:B------:R-:W-:Y:S01]  /*86c0*/  F2FP.BF16.F32.PACK_AB R8, R10, R3 ;  /* 0x000000030a08723e */ /* 0x000fe200000010ff */
[C---:B------:R-:W-:Y:S01]  /*86d0*/  FFMA R12, R49.reuse, R58, R12 ;  /* 0x0000003a310c7223 */ /* 0x040fe2000000000c */
[----:B------:R-:W-:Y:S01]  /*86e0*/  FFMA R13, R49, R59, R13 ;  /* 0x0000003b310d7223 */ /* 0x000fe2000000000d */
[C---:B------:R-:W-:Y:S01]  /*86f0*/  FMUL R14, R47.reuse, R18 ;  /* 0x000000122f0e7220 */ /* 0x040fe20000400000 */
[C---:B------:R-:W-:Y:S01]  /*8700*/  FMUL R19, R47.reuse, R19 ;  /* 0x000000132f137220 */ /* 0x040fe20000400000 */
[C---:B------:R-:W-:Y:S01]  /*8710*/  FMUL R16, R47.reuse, R20 ;  /* 0x000000142f107220 */ /* 0x040fe20000400000 */
[----:B------:R-:W-:Y:S01]  /*8720*/  FMUL R17, R47, R21 ;  /* 0x000000152f117220 */ /* 0x000fe20000400000 */
[----:B------:R-:W-:Y:S01]  /*8730*/  FFMA R14, R49, R60, R14 ;  /* 0x0000003c310e7223 */ /* 0x000fe2000000000e */
        /* <DEDUP_REMOVED lines=9> */
[----:B------:R-:W-:Y:S01]  /*87d0*/  F2FP.BF16.F32.PACK_AB R9, R15, R11 ;  /* 0x0000000b0f09723e */ /* 0x000fe200000010ff */
[----:B------:R-:W-:Y:S01]  /*87e0*/  FFMA R23, R49, R65, R23 ;  /* 0x0000004131177223 */ /* 0x000fe20000000017 */
[----:B------:R-:W-:Y:S01]  /*87f0*/  FMUL R27, R47, R27 ;  /* 0x0000001b2f1b7220 */ /* 0x000fe20000400000 */
[----:B------:R-:W-:Y:S01]  /*8800*/  F2FP.BF16.F32.PACK_AB R10, R13, R12 ;  /* 0x0000000c0d0a723e */ /* 0x000fe200000010ff */
[----:B------:R-:W-:Y:S01]  /*8810*/  FFMA R20, R49, R66, R20 ;  /* 0x0000004231147223 */ /* 0x000fe20000000014 */
[----:B------:R-:W-:Y:S01]  /*8820*/  F2FP.BF16.F32.PACK_AB R11, R19, R14 ;  /* 0x0000000e130b723e */ /* 0x000fe200000010ff */
[----:B------:R-:W-:Y:S01]  /*8830*/  FMUL R24, R47, R28 ;  /* 0x0000001c2f187220 */ /* 0x000fe20000400000 */
[----:B------:R-:W-:Y:S01]  /*8840*/  LOP3.LUT R71, R76, 0xffff0000, RZ, 0xc0, !PT ;  /* 0xffff00004c477812 */ /* 0x000fe200078ec0ff */
[----:B------:R-:W-:Y:S01]  /*8850*/  FFMA R21, R49, R67, R21 ;  /* 0x0000004331157223 */ /* 0x000fe20000000015 */
[----:B------:R-:W-:Y:S01]  /*8860*/  SHF.L.U32 R72, R77, 0x10, RZ ;  /* 0x000000104d487819 */ /* 0x000fe200000006ff */
[----:B------:R1:W-:Y:S01]  /*8870*/  STS.128 [R99+0x6010], R8 ;  /* 0x0060100863007388 */ /* 0x0003e20000000c00 */
[----:B------:R-:W-:Y:S01]  /*8880*/  FMUL R25, R47, R29 ;  /* 0x0000001d2f197220 */ /* 0x000fe20000400000 */
[----:B------:R-:W-:Y:S01]  /*8890*/  FFMA R22, R49, R68, R22 ;  /* 0x0000004431167223 */ /* 0x000fe20000000016 */
[----:B------:R-:W-:Y:S01]  /*88a0*/  LOP3.LUT R73, R77, 0xffff0000, RZ, 0xc0, !PT ;  /* 0xffff00004d497812 */ /* 0x000fe200078ec0ff */
[----:B------:R-:W-:Y:S01]  /*88b0*/  FMUL R26, R47, R30 ;  /* 0x0000001e2f1a7220 */ /* 0x000fe20000400000 */
[----:B------:R-:W-:Y:S01]  /*88c0*/  FFMA R27, R49, R69, R27 ;  /* 0x00000045311b7223 */ /* 0x000fe2000000001b */
[C---:B------:R-:W-:Y:S01]  /*88d0*/  SHF.L.U32 R74, R78.reuse, 0x10, RZ ;  /* 0x000000104e4a7819 */ /* 0x040fe200000006ff */
[----:B------:R-:W-:Y:S01]  /*88e0*/  FMUL R31, R47, R31 ;  /* 0x0000001f2f1f7220 */ /* 0x000fe20000400000 */
[----:B------:R-:W-:Y:S01]  /*88f0*/  FFMA R24, R49, R70, R24 ;  /* 0x0000004631187223 */ /* 0x000fe20000000018 */
[----:B------:R-:W-:Y:S01]  /*8900*/  LOP3.LUT R75, R78, 0xffff0000, RZ, 0xc0, !PT ;  /* 0xffff00004e4b7812 */ /* 0x000fe200078ec0ff */
[----:B------:R-:W-:Y:S01]  /*8910*/  FMUL R28, R47, R32 ;  /* 0x000000202f1c7220 */ /* 0x000fe20000400000 */
[----:B------:R-:W-:Y:S01]  /*8920*/  FFMA R25, R49, R71, R25 ;  /* 0x0000004731197223 */ /* 0x000fe20000000019 */
[----:B------:R-:W-:Y:S01]  /*8930*/  SHF.L.U32 R76, R79, 0x10, RZ ;  /* 0x000000104f4c7819 */ /* 0x000fe200000006ff */
[----:B------:R-:W-:Y:S01]  /*8940*/  FMUL R29, R47, R33 ;  /* 0x000000212f1d7220 */ /* 0x000fe20000400000 */
[----:B------:R-:W-:Y:S01]  /*8950*/  F2FP.BF16.F32.PACK_AB R16, R17, R16 ;  /* 0x000000101110723e */ /* 0x000fe200000010ff */
[----:B------:R-:W-:Y:S01]  /*8960*/  FFMA R26, R49, R72, R26 ;  /* 0x00000048311a7223 */ /* 0x000fe2000000001a */
[----:B------:R-:W-:Y:S01]  /*8970*/  LOP3.LUT R77, R79, 0xffff0000, RZ, 0xc0, !PT ;  /* 0xffff00004f4d7812 */ /* 0x000fe200078ec0ff */
        /* <DEDUP_REMOVED lines=33> */
.L_x_123:
[----:B------:R-:W-:Y:S05]  /*8b90*/  BSYNC.RECONVERGENT B0 ;  /* 0x0000000000007941 */ /* 0x000fea0003800200 */
.L_x_122:
[----:B------:R-:W-:Y:S01]  /*8ba0*/  BAR.SYNC.DEFER_BLOCKING 0x1, 0x80 ;  /* 0x0042000000007b1d */ /* 0x000fe20000010000 */
[----:B------:R-:W-:Y:S01]  /*8bb0*/  UISETP.NE.AND UP0, UPT, UR49, -0x4, UPT ;  /* 0xfffffffc3100788c */ /* 0x000fe2000bf05270 */
[----:B------:R-:W-:Y:S08]  /*8bc0*/  IADD3 R45, PT, PT, R45, 0x1, RZ ;  /* 0x000000012d2d7810 */ /* 0x000ff00007ffe0ff */
[----:B------:R-:W-:Y:S05]  /*8bd0*/  BRA.U !UP0, `(.L_x_124) ;  /* 0x0000000108287547 */ /* 0x000fea000b800000 */
[----:B------:R-:W-:Y:S01]  /*8be0*/  ISETP.NE.AND P0, PT, R107, RZ, PT ;  /* 0x000000ff6b00720c */ /* 0x000fe20003f05270 */
[----:B------:R-:W-:Y:S01]  /*8bf0*/  IMAD.U32 R2, RZ, RZ, UR51 ;  /* 0x00000033ff027e24 */ /* 0x000fe2000f8e00ff */
[----:B------:R-:W-:Y:S01]  /*8c00*/  UIADD3 UR51, UPT, UPT, UR51, 0x1, URZ ;  /* 0x0000000133337890 */ /* 0x000fe2000fffe0ff */
[----:B------:R-:W-:Y:S03]  /*8c10*/  IMAD.U32 R0, RZ, RZ, UR37 ;  /* 0x00000025ff007e24 */ /* 0x000fe6000f8e00ff */
[----:B------:R-:W-:Y:S04]  /*8c20*/  UISETP.NE.AND UP0, UPT, UR51, 0x4, UPT ;  /* 0x000000043300788c */ /* 0x000fe8000bf05270 */
[----:B------:R-:W-:Y:S03]  /*8c30*/  USEL UR51, UR51, URZ, UP0 ;  /* 0x000000ff33337287 */ /* 0x000fe60008000000 */
[----:B------:R-:W-:Y:S05]  /*8c40*/  @P0 LEA R2, R2, UR48, 0x3 ;  /* 0x0000003002020c11 */ /* 0x000fea000f8e18ff */
[----:B------:R-:W-:Y:S05]  /*8c50*/  @P0 VIADD R2, R2, 0x50 ;  /* 0x0000005002020836 */ /* 0x000fea0000000000 */
[----:B------:R-:W-:Y:S04]  /*8c60*/  @P0 PRMT R0, R0, 0x654, R2 ;  /* 0x0000065400000816 */ /* 0x000fe80000000002 */
[----:B------:R2:W-:Y:S03]  /*8c70*/  @P0 SYNCS.ARRIVE.TRANS64.RED.A1T0 RZ, [R0+URZ], RZ ;  /* 0x000000ff00ff09a7 */ /* 0x0005e600081004ff */
.L_x_124:
[----:B------:R-:W-:Y:S01]  /*8c80*/  ISETP.NE.AND P2, PT, R103, RZ, PT ;  /* 0x000000ff6700720c */ /* 0x000fe20003f45270 */
[----:B------:R-:W-:Y:S01]  /*8c90*/  UIADD3 UR49, UPT, UPT, UR49, 0x4, URZ ;  /* 0x0000000431317890 */ /* 0x000fe2000fffe0ff */
[----:B------:R-:W-:Y:S01]  /*8ca0*/  ISETP.NE.AND P0, PT, R105, 0x2, PT ;  /* 0x000000026900780c */ /* 0x000fe20003f05270 */
[----:B------:R-:W-:Y:S01]  /*8cb0*/  IMAD.IADD R14, R43, 0x1, R86 ;  /* 0x000000012b0e7824 */ /* 0x000fe200078e0256 */
[----:B------:R-:W-:Y:S01]  /*8cc0*/  ISETP.NE.AND P1, PT, R45, 0x4, PT ;  /* 0x000000042d00780c */ /* 0x000fe20003f25270 */
[----:B------:R-:W-:Y:S01]  /*8cd0*/  IMAD.IADD R15, R44, 0x1, R87 ;  /* 0x000000012c0f7824 */ /* 0x000fe200078e0257 */
[----:B------:R-:W-:Y:S02]  /*8ce0*/  SEL R2, RZ, 0x1, P0 ;  /* 0x00000001ff027807 */ /* 0x000fe40000000000 */
[----:B--2---:R-:W-:Y:S02]  /*8cf0*/  SEL R0, RZ, 0x1, P1 ;  /* 0x00000001ff007807 */ /* 0x004fe40000800000 */
[----:B------:R-:W-:Y:S02]  /*8d00*/  LOP3.LUT R95, R95, R2, RZ, 0x3c, !PT ;  /* 0x000000025f5f7212 */ /* 0x000fe400078e3cff */
[----:B------:R-:W-:Y:S02]  /*8d10*/  LOP3.LUT R96, R96, R0, RZ, 0x3c, !PT ;  /* 0x0000000060607212 */ /* 0x000fe400078e3cff */
[----:B------:R-:W-:Y:S02]  /*8d20*/  @P2 R2UR UR36, R94 ;  /* 0x000000005e2422ca */ /* 0x000fe400000e0000 */
[----:B------:R-:W-:Y:S02]  /*8d30*/  SEL R105, R105, RZ, P0 ;  /* 0x000000ff69697207 */ /* 0x000fe40000000000 */
[----:B------:R-:W-:Y:S01]  /*8d40*/  SEL R45, R45, RZ, P1 ;  /* 0x000000ff2d2d7207 */ /* 0x000fe20000800000 */
[----:B------:R-:W-:Y:S10]  /*8d50*/  @P2 BRA `(.L_x_125) ;  /* 0xffffffc000502947 */ /* 0x000ff4000383ffff */
[----:B------:R-:W-:-:S09]  /*8d60*/  UISETP.NE.AND UP0, UPT, UR50, URZ, UPT ;  /* 0x000000ff3200728c */ /* 0x000fd2000bf05270 */
[----:B------:R-:W-:Y:S05]  /*8d70*/  BRA.U !UP0, `(.L_x_126) ;  /* 0x0000000108487547 */ /* 0x000fea000b800000 */
[----:B------:R-:W2:Y:S02]  /*8d80*/  LDCU.64 UR4, c[0x0][0x890] ;  /* 0x00011200ff0477ac */ /* 0x000ea40008000a00 */
[----:B--2---:R-:W-:-:S04]  /*8d90*/  UISETP.NE.U32.AND UP0, UPT, UR4, URZ, UPT ;  /* 0x000000ff0400728c */ /* 0x004fc8000bf05070 */
[----:B------:R-:W-:-:S09]  /*8da0*/  UISETP.NE.AND.EX UP0, UPT, UR5, URZ, UPT, UP0 ;  /* 0x000000ff0500728c */ /* 0x000fd2000bf05300 */
[----:B------:R-:W-:Y:S05]  /*8db0*/  BRA.U UP0, `(.L_x_127) ;  /* 0x00000001000c7547 */ /* 0x000fea000b800000 */
[----:B------:R-:W-:-:S13]  /*8dc0*/  FSETP.NEU.AND P0, PT, R49, RZ, PT ;  /* 0x000000ff3100720b */ /* 0x000fda0003f0d000 */
[----:B------:R-:W-:Y:S05]  /*8dd0*/  @!P0 EXIT ;  /* 0x000000000000894d */ /* 0x000fea0003800000 */
[----:B------:R-:W-:Y:S05]  /*8de0*/  BRA `(.L_x_126) ;  /* 0x00000000002c7947 */ /* 0x000fea0003800000 */
.L_x_127:
[----:B------:R-:W-:Y:S01]  /*8df0*/  ISETP.NE.AND P0, PT, R104, RZ, PT ;  /* 0x000000ff6800720c */ /* 0x000fe20003f05270 */
[----:B------:R-:W-:-:S12]  /*8e00*/  BSSY.RECONVERGENT B0, `(.L_x_126) ;  /* 0x0000009000007945 */ /* 0x000fd80003800200 */
[----:B------:R-:W-:Y:S05]  /*8e10*/  @P0 BRA `(.L_x_128) ;  /* 0x0000000000140947 */ /* 0x000fea0003800000 */
[----:B------:R-:W2:Y:S02]  /*8e20*/  LDCU.64 UR4, c[0x0][0x888] ;  /* 0x00011100ff0477ac */ /* 0x000ea40008000a00 */
[----:B--2---:R-:W-:-:S04]  /*8e30*/  ISETP.NE.U32.AND P0, PT, RZ, UR4, PT ;  /* 0x00000004ff007c0c */ /* 0x004fc8000bf05070 */
[----:B------:R-:W-:-:S13]  /*8e40*/  ISETP.NE.AND.EX P0, PT, RZ, UR5, PT, P0 ;  /* 0x00000005ff007c0c */ /* 0x000fda000bf05300 */
[----:B------:R-:W-:Y:S05]  /*8e50*/  @!P0 EXIT ;  /* 0x000000000000894d */ /* 0x000fea0003800000 */
[----:B------:R-:W-:Y:S05]  /*8e60*/  BRA `(.L_x_129) ;  /* 0x0000000000087947 */ /* 0x000fea0003800000 */
.L_x_128:
[----:B------:R-:W-:-:S13]  /*8e70*/  FSETP.NEU.AND P0, PT, R49, RZ, PT ;  /* 0x000000ff3100720b */ /* 0x000fda0003f0d000 */
[----:B------:R-:W-:Y:S05]  /*8e80*/  @!P0 EXIT ;  /* 0x000000000000894d */ /* 0x000fea0003800000 */
.L_x_129:
[----:B------:R-:W-:Y:S05]  /*8e90*/  BSYNC.RECONVERGENT B0 ;  /* 0x0000000000007941 */ /* 0x000fea0003800200 */
.L_x_126:
[----:B------:R-:W-:Y:S01]  /*8ea0*/  ULEA UR4, UR51, UR48, 0x3 ;  /* 0x0000003033047291 */ /* 0x000fe2000f8e18ff */
[----:B------:R-:W-:-:S04]  /*8eb0*/  DEPBAR.LE SB0, 0x0 ;  /* 0x000080000000791a */ /* 0x000fc80000000000 */
[----:B------:R-:W-:-:S04]  /*8ec0*/  UIADD3 UR4, UPT, UPT, UR4, 0x50, URZ ;  /* 0x0000005004047890 */ /* 0x000fc8000fffe0ff */
[----:B------:R-:W-:-:S09]  /*8ed0*/  UPRMT UR4, UR37, 0x654, UR4 ;  /* 0x0000065425047896 */ /* 0x000fd20008000004 */
[----:B------:R-:W-:Y:S01]  /*8ee0*/  SYNCS.ARRIVE.TRANS64.RED.A1T0 RZ, [UR4], RZ ;  /* 0x000000ffffff79a7 */ /* 0x000fe20008100404 */
[----:B------:R-:W-:Y:S05]  /*8ef0*/  EXIT ;  /* 0x000000000000794d */ /* 0x000fea0003800000 */
.L_x_19:
[----:B--2---:R2:W1:Y:S02]  /*8f00*/  SYNCS.PHASECHK.TRANS64.TRYWAIT P0, [R2+URZ+0xf0], R3 ;  /* 0x0000f003020075a7 */ /* 0x00446400080011ff */
[----:B-1----:R-:W-:Y:S05]  /*8f10*/  @!P0 NANOSLEEP.SYNCS 0x989680 ;  /* 0x009896800000895d */ /* 0x002fea0003900000 */
[----:B------:R-:W1:Y:S02]  /*8f20*/  @!P0 SYNCS.PHASECHK.TRANS64 P0, [R2+URZ+0xf0], R3 ;  /* 0x0000f003020085a7 */ /* 0x000e6400080010ff */
[----:B-1----:R-:W-:Y:S05]  /*8f30*/  @!P0 BRA `(.L_x_19) ;  /* 0xfffffffc00f08947 */ /* 0x002fea000383ffff */
[----:B------:R-:W-:Y:S05]  /*8f40*/  BRA `(.L_x_130) ;  /* 0xffffff84009c7947 */ /* 0x000fea000383ffff */
.L_x_22:
[----:B-1----:R-:W-:-:S07]  /*8f50*/  MOV R2, UR33 ;  /* 0x0000002100027c02 */ /* 0x002fce0008000f00 */
.L_x_131:
[----:B-1----:R1:W2:Y:S02]  /*8f60*/  SYNCS.PHASECHK.TRANS64.TRYWAIT P0, [R2+URZ+0x18], R4 ;  /* 0x00001804020075a7 */ /* 0x0022a400080011ff */
[----:B--2---:R-:W-:Y:S05]  /*8f70*/  @!P0 NANOSLEEP.SYNCS 0x989680 ;  /* 0x009896800000895d */ /* 0x004fea0003900000 */
[----:B------:R-:W2:Y:S02]  /*8f80*/  @!P0 SYNCS.PHASECHK.TRANS64 P0, [R2+URZ+0x18], R4 ;  /* 0x00001804020085a7 */ /* 0x000ea400080010ff */
[----:B--2---:R-:W-:Y:S05]  /*8f90*/  @!P0 BRA `(.L_x_131) ;  /* 0xfffffffc00f08947 */ /* 0x004fea000383ffff */
[----:B------:R-:W-:Y:S05]  /*8fa0*/  BRA `(.L_x_21) ;  /* 0xffffff8400f07947 */ /* 0x000fea000383ffff */
.L_x_28:
[----:B-1----:R-:W-:-:S07]  /*8fb0*/  MOV R2, UR33 ;  /* 0x0000002100027c02 */ /* 0x002fce0008000f00 */
.L_x_132:
[----:B-1----:R1:W2:Y:S02]  /*8fc0*/  SYNCS.PHASECHK.TRANS64.TRYWAIT P0, [R2+URZ+0x18], R4 ;  /* 0x00001804020075a7 */ /* 0x0022a400080011ff */
[----:B--2---:R-:W-:Y:S05]  /*8fd0*/  @!P0 NANOSLEEP.SYNCS 0x989680 ;  /* 0x009896800000895d */ /* 0x004fea0003900000 */
[----:B------:R-:W2:Y:S02]  /*8fe0*/  @!P0 SYNCS.PHASECHK.TRANS64 P0, [R2+URZ+0x18], R4 ;  /* 0x00001804020085a7 */ /* 0x000ea400080010ff */
[----:B--2---:R-:W-:Y:S05]  /*8ff0*/  @!P0 BRA `(.L_x_132) ;  /* 0xfffffffc00f08947 */ /* 0x004fea000383ffff */
[----:B------:R-:W-:Y:S05]  /*9000*/  BRA `(.L_x_27) ;  /* 0xffffff8800c47947 */ /* 0x000fea000383ffff */
.L_x_32:
[----:B-1----:R1:W2:Y:S02]  /*9010*/  SYNCS.PHASECHK.TRANS64.TRYWAIT P0, [R2+URZ+0x80], R3 ;  /* 0x00008003020075a7 */ /* 0x0022a400080011ff */
[----:B--2---:R-:W-:Y:S05]  /*9020*/  @!P0 NANOSLEEP.SYNCS 0x989680 ;  /* 0x009896800000895d */ /* 0x004fea0003900000 */
[----:B------:R-:W2:Y:S02]  /*9030*/  @!P0 SYNCS.PHASECHK.TRANS64 P0, [R2+URZ+0x80], R3 ;  /* 0x00008003020085a7 */ /* 0x000ea400080010ff */
[----:B--2---:R-:W-:Y:S05]  /*9040*/  @!P0 BRA `(.L_x_32) ;  /* 0xfffffffc00f08947 */ /* 0x004fea000383ffff */
[----:B------:R-:W-:Y:S05]  /*9050*/  BRA `(.L_x_133) ;  /* 0xffffff8c00747947 */ /* 0x000fea000383ffff */
.L_x_36:
[----:B----4-:R-:W-:-:S07]  /*9060*/  MOV R0, UR5 ;  /* 0x0000000500007c02 */ /* 0x010fce0008000f00 */
.L_x_134:
[----:B-1----:R1:W2:Y:S02]  /*9070*/  SYNCS.PHASECHK.TRANS64.TRYWAIT P0, [R0+URZ], R2 ;  /* 0x00000002000075a7 */ /* 0x0022a400080011ff */
[----:B--2---:R-:W-:Y:S05]  /*9080*/  @!P0 NANOSLEEP.SYNCS 0x989680 ;  /* 0x009896800000895d */ /* 0x004fea0003900000 */
[----:B------:R-:W2:Y:S02]  /*9090*/  @!P0 SYNCS.PHASECHK.TRANS64 P0, [R0+URZ], R2 ;  /* 0x00000002000085a7 */ /* 0x000ea400080010ff */
[----:B--2---:R-:W-:Y:S05]  /*90a0*/  @!P0 BRA `(.L_x_134) ;  /* 0xfffffffc00f08947 */ /* 0x004fea000383ffff */
[----:B------:R-:W-:Y:S05]  /*90b0*/  BRA `(.L_x_135) ;  /* 0xffffff9000e47947 */ /* 0x000fea000383ffff */
.L_x_37:
[----:B----4-:R-:W-:-:S07]  /*90c0*/  MOV R0, UR5 ;  /* 0x0000000500007c02 */ /* 0x010fce0008000f00 */
.L_x_136:
[----:B-1----:R1:W2:Y:S02]  /*90d0*/  SYNCS.PHASECHK.TRANS64.TRYWAIT P0, [R0+URZ], R2 ;  /* 0x00000002000075a7 */ /* 0x0022a400080011ff */
[----:B--2---:R-:W-:Y:S05]  /*90e0*/  @!P0 NANOSLEEP.SYNCS 0x989680 ;  /* 0x009896800000895d */ /* 0x004fea0003900000 */
[----:B------:R-:W2:Y:S02]  /*90f0*/  @!P0 SYNCS.PHASECHK.TRANS64 P0, [R0+URZ], R2 ;  /* 0x00000002000085a7 */ /* 0x000ea400080010ff */
[----:B--2---:R-:W-:Y:S05]  /*9100*/  @!P0 BRA `(.L_x_136) ;  /* 0xfffffffc00f08947 */ /* 0x004fea000383ffff */
[----:B------:R-:W-:Y:S05]  /*9110*/  BRA `(.L_x_137) ;  /* 0xffffff9000f07947 */ /* 0x000fea000383ffff */
.L_x_40:
[----:B-1----:R1:W2:Y:S02]  /*9120*/  SYNCS.PHASECHK.TRANS64.TRYWAIT P0, [R0+URZ+0xe0], R4 ;  /* 0x0000e004000075a7 */ /* 0x0022a400080011ff */
[----:B--2---:R-:W-:Y:S05]  /*9130*/  @!P0 NANOSLEEP.SYNCS 0x989680 ;  /* 0x009896800000895d */ /* 0x004fea0003900000 */
[----:B------:R-:W2:Y:S02]  /*9140*/  @!P0 SYNCS.PHASECHK.TRANS64 P0, [R0+URZ+0xe0], R4 ;  /* 0x0000e004000085a7 */ /* 0x000ea400080010ff */
[----:B--2---:R-:W-:Y:S05]  /*9150*/  @!P0 BRA `(.L_x_40) ;  /* 0xfffffffc00f08947 */ /* 0x004fea000383ffff */
[----:B------:R-:W-:Y:S05]  /*9160*/  BRA `(.L_x_138) ;  /* 0xffffff94004c7947 */ /* 0x000fea000383ffff */
.L_x_41:
[----:B------:R-:W-:-:S07]  /*9170*/  MOV R0, UR5 ;  /* 0x0000000500007c02 */ /* 0x000fce0008000f00 */
.L_x_139:
[----:B-1----:R1:W2:Y:S02]  /*9180*/  SYNCS.PHASECHK.TRANS64.TRYWAIT P0, [R0+URZ+0x90], R5 ;  /* 0x00009005000075a7 */ /* 0x0022a400080011ff */
[----:B--2---:R-:W-:Y:S05]  /*9190*/  @!P0 NANOSLEEP.SYNCS 0x989680 ;  /* 0x009896800000895d */ /* 0x004fea0003900000 */
[----:B------:R-:W2:Y:S02]  /*91a0*/  @!P0 SYNCS.PHASECHK.TRANS64 P0, [R0+URZ+0x90], R5 ;  /* 0x00009005000085a7 */ /* 0x000ea400080010ff */
[----:B--2---:R-:W-:Y:S05]  /*91b0*/  @!P0 BRA `(.L_x_139) ;  /* 0xfffffffc00f08947 */ /* 0x004fea000383ffff */
[----:B------:R-:W-:Y:S05]  /*91c0*/  BRA `(.L_x_140) ;  /* 0xffffff94005c7947 */ /* 0x000fea000383ffff */
.L_x_42:
[----:B-1----:R1:W2:Y:S02]  /*91d0*/  SYNCS.PHASECHK.TRANS64.TRYWAIT P1, [R0+URZ+0x80], R4 ;  /* 0x00008004000075a7 */ /* 0x0022a400080211ff */
[----:B--2---:R-:W-:Y:S05]  /*91e0*/  @!P1 NANOSLEEP.SYNCS 0x989680 ;  /* 0x009896800000995d */ /* 0x004fea0003900000 */
[----:B------:R-:W2:Y:S02]  /*91f0*/  @!P1 SYNCS.PHASECHK.TRANS64 P1, [R0+URZ+0x80], R4 ;  /* 0x00008004000095a7 */ /* 0x000ea400080210ff */
[----:B--2---:R-:W-:Y:S05]  /*9200*/  @!P1 BRA `(.L_x_42) ;  /* 0xfffffffc00f09947 */ /* 0x004fea000383ffff */
[----:B------:R-:W-:Y:S05]  /*9210*/  BRA `(.L_x_141) ;  /* 0xffffff94008c7947 */ /* 0x000fea000383ffff */
.L_x_45:
[----:B------:R-:W-:-:S07]  /*9220*/  MOV R0, UR5 ;  /* 0x0000000500007c02 */ /* 0x000fce0008000f00 */
.L_x_142:
[----:B-1----:R1:W2:Y:S02]  /*9230*/  SYNCS.PHASECHK.TRANS64.TRYWAIT P0, [R0+URZ+0x90], R2 ;  /* 0x00009002000075a7 */ /* 0x0022a400080011ff */
[----:B--2---:R-:W-:Y:S05]  /*9240*/  @!P0 NANOSLEEP.SYNCS 0x989680 ;  /* 0x009896800000895d */ /* 0x004fea0003900000 */
[----:B------:R-:W2:Y:S02]  /*9250*/  @!P0 SYNCS.PHASECHK.TRANS64 P0, [R0+URZ+0x90], R2 ;  /* 0x00009002000085a7 */ /* 0x000ea400080010ff */
[----:B--2---:R-:W-:Y:S05]  /*9260*/  @!P0 BRA `(.L_x_142) ;  /* 0xfffffffc00f08947 */ /* 0x004fea000383ffff */
[----:B------:R-:W-:Y:S05]  /*9270*/  BRA `(.L_x_44) ;  /* 0xffffff9400e07947 */ /* 0x000fea000383ffff */
.L_x_52:
[----:B-1----:R1:W2:Y:S02]  /*9280*/  SYNCS.PHASECHK.TRANS64.TRYWAIT P1, [R0+URZ+0x80], R2 ;  /* 0x00008002000075a7 */ /* 0x0022a400080211ff */
[----:B--2---:R-:W-:Y:S05]  /*9290*/  @!P1 NANOSLEEP.SYNCS 0x989680 ;  /* 0x009896800000995d */ /* 0x004fea0003900000 */
[----:B------:R-:W2:Y:S02]  /*92a0*/  @!P1 SYNCS.PHASECHK.TRANS64 P1, [R0+URZ+0x80], R2 ;  /* 0x00008002000095a7 */ /* 0x000ea400080210ff */
[----:B--2---:R-:W-:Y:S05]  /*92b0*/  @!P1 BRA `(.L_x_52) ;  /* 0xfffffffc00f09947 */ /* 0x004fea000383ffff */
[----:B------:R-:W-:Y:S05]  /*92c0*/  BRA `(.L_x_143) ;  /* 0xffffff9c00707947 */ /* 0x000fea000383ffff */
.L_x_53:
[----:B------:R-:W-:-:S07]  /*92d0*/  MOV R2, UR6 ;  /* 0x0000000600027c02 */ /* 0x000fce0008000f00 */
.L_x_144:
[----:B-1----:R1:W2:Y:S02]  /*92e0*/  SYNCS.PHASECHK.TRANS64.TRYWAIT P0, [R2+URZ+0xc0], R0 ;  /* 0x0000c000020075a7 */ /* 0x0022a400080011ff */
[----:B--2---:R-:W-:Y:S05]  /*92f0*/  @!P0 NANOSLEEP.SYNCS 0x989680 ;  /* 0x009896800000895d */ /* 0x004fea0003900000 */
[----:B------:R-:W2:Y:S02]  /*9300*/  @!P0 SYNCS.PHASECHK.TRANS64 P0, [R2+URZ+0xc0], R0 ;  /* 0x0000c000020085a7 */ /* 0x000ea400080010ff */
[----:B--2---:R-:W-:Y:S05]  /*9310*/  @!P0 BRA `(.L_x_144) ;  /* 0xfffffffc00f08947 */ /* 0x004fea000383ffff */
[----:B------:R-:W-:Y:S05]  /*9320*/  BRA `(.L_x_145) ;  /* 0xffffff9c00a87947 */ /* 0x000fea000383ffff */
.L_x_56:
[----:B------:R-:W-:Y:S07]  /*9330*/  MOV R0, UR11 ;  /* 0x0000000b00007c02 */ /* 0x000fee0008000f00 */
.L_x_146:
[----:B-1----:R1:W2:Y:S02]  /*9340*/  SYNCS.PHASECHK.TRANS64.TRYWAIT P0, [R0+URZ], R2 ;  /* 0x00000002000075a7 */ /* 0x0022a400080011ff */
[----:B--2---:R-:W-:Y:S05]  /*9350*/  @!P0 NANOSLEEP.SYNCS 0x989680 ;  /* 0x009896800000895d */ /* 0x004fea0003900000 */
[----:B------:R-:W2:Y:S02]  /*9360*/  @!P0 SYNCS.PHASECHK.TRANS64 P0, [R0+URZ], R2 ;  /* 0x00000002000085a7 */ /* 0x000ea400080010ff */
[----:B--2---:R-:W-:Y:S05]  /*9370*/  @!P0 BRA `(.L_x_146) ;  /* 0xfffffffc00f08947 */ /* 0x004fea000383ffff */
[----:B------:R-:W-:Y:S05]  /*9380*/  BRA `(.L_x_55) ;  /* 0xffffff9c00c47947 */ /* 0x000fea000383ffff */
.L_x_59:
[----:B------:R-:W-:-:S07]  /*9390*/  MOV R0, UR6 ;  /* 0x0000000600007c02 */ /* 0x000fce0008000f00 */
.L_x_147:
[----:B--2---:R2:W4:Y:S02]  /*93a0*/  SYNCS.PHASECHK.TRANS64.TRYWAIT P0, [R0+URZ], R2 ;  /* 0x00000002000075a7 */ /* 0x00452400080011ff */
[----:B----4-:R-:W-:Y:S05]  /*93b0*/  @!P0 NANOSLEEP.SYNCS 0x989680 ;  /* 0x009896800000895d */ /* 0x010fea0003900000 */
[----:B------:R-:W4:Y:S02]  /*93c0*/  @!P0 SYNCS.PHASECHK.TRANS64 P0, [R0+URZ], R2 ;  /* 0x00000002000085a7 */ /* 0x000f2400080010ff */
[----:B----4-:R-:W-:Y:S05]  /*93d0*/  @!P0 BRA `(.L_x_147) ;  /* 0xfffffffc00f08947 */ /* 0x010fea000383ffff */
[----:B------:R-:W-:Y:S05]  /*93e0*/  BRA `(.L_x_148) ;  /* 0xffffffa000f07947 */ /* 0x000fea000383ffff */
.L_x_60:
[----:B------:R-:W-:-:S07]  /*93f0*/  MOV R0, UR6 ;  /* 0x0000000600007c02 */ /* 0x000fce0008000f00 */
.L_x_149:
[----:B-1----:R1:W2:Y:S02]  /*9400*/  SYNCS.PHASECHK.TRANS64.TRYWAIT P0, [R0+URZ], R3 ;  /* 0x00000003000075a7 */ /* 0x0022a400080011ff */
[----:B--2---:R-:W-:Y:S05]  /*9410*/  @!P0 NANOSLEEP.SYNCS 0x989680 ;  /* 0x009896800000895d */ /* 0x004fea0003900000 */
[----:B------:R-:W2:Y:S02]  /*9420*/  @!P0 SYNCS.PHASECHK.TRANS64 P0, [R0+URZ], R3 ;  /* 0x00000003000085a7 */ /* 0x000ea400080010ff */
[----:B--2---:R-:W-:Y:S05]  /*9430*/  @!P0 BRA `(.L_x_149) ;  /* 0xfffffffc00f08947 */ /* 0x004fea000383ffff */
[----:B------:R-:W-:Y:S05]  /*9440*/  BRA `(.L_x_150) ;  /* 0xffffffa000fc7947 */ /* 0x000fea000383ffff */
.L_x_61:
[----:B------:R-:W-:-:S07]  /*9450*/  MOV R0, UR6 ;  /* 0x0000000600007c02 */ /* 0x000fce0008000f00 */
.L_x_151:
[----:B-1----:R1:W2:Y:S02]  /*9460*/  SYNCS.PHASECHK.TRANS64.TRYWAIT P0, [R0+URZ], R3 ;  /* 0x00000003000075a7 */ /* 0x0022a400080011ff */
[----:B--2---:R-:W-:Y:S05]  /*9470*/  @!P0 NANOSLEEP.SYNCS 0x989680 ;  /* 0x009896800000895d */ /* 0x004fea0003900000 */
[----:B------:R-:W2:Y:S02]  /*9480*/  @!P0 SYNCS.PHASECHK.TRANS64 P0, [R0+URZ], R3 ;  /* 0x00000003000085a7 */ /* 0x000ea400080010ff */
[----:B--2---:R-:W-:Y:S05]  /*9490*/  @!P0 BRA `(.L_x_151) ;  /* 0xfffffffc00f08947 */ /* 0x004fea000383ffff */
[----:B------:R-:W-:Y:S05]  /*94a0*/  BRA `(.L_x_152) ;  /* 0xffffffa400087947 */ /* 0x000fea000383ffff */
.L_x_62:
[----:B-1----:R-:W-:-:S07]  /*94b0*/  MOV R0, UR7 ;  /* 0x0000000700007c02 */ /* 0x002fce0008000f00 */
.L_x_153:
[----:B-1----:R1:W2:Y:S02]  /*94c0*/  SYNCS.PHASECHK.TRANS64.TRYWAIT P0, [R0+URZ], R2 ;  /* 0x00000002000075a7 */ /* 0x0022a400080011ff */
[----:B--2---:R-:W-:Y:S05]  /*94d0*/  @!P0 NANOSLEEP.SYNCS 0x989680 ;  /* 0x009896800000895d */ /* 0x004fea0003900000 */
[----:B------:R-:W2:Y:S02]  /*94e0*/  @!P0 SYNCS.PHASECHK.TRANS64 P0, [R0+URZ], R2 ;  /* 0x00000002000085a7 */ /* 0x000ea400080010ff */
[----:B--2---:R-:W-:Y:S05]  /*94f0*/  @!P0 BRA `(.L_x_153) ;  /* 0xfffffffc00f08947 */ /* 0x004fea000383ffff */
[----:B------:R-:W-:Y:S05]  /*9500*/  BRA `(.L_x_154) ;  /* 0xffffffa400147947 */ /* 0x000fea000383ffff */
.L_x_67:
[----:B--2---:R2:W3:Y:S02]  /*9510*/  SYNCS.PHASECHK.TRANS64.TRYWAIT P0, [R0+URZ+0x80], R2 ;  /* 0x00008002000075a7 */ /* 0x0044e400080011ff */
[----:B---3--:R-:W-:Y:S05]  /*9520*/  @!P0 NANOSLEEP.SYNCS 0x989680 ;  /* 0x009896800000895d */ /* 0x008fea0003900000 */
[----:B------:R-:W3:Y:S02]  /*9530*/  @!P0 SYNCS.PHASECHK.TRANS64 P0, [R0+URZ+0x80], R2 ;  /* 0x00008002000085a7 */ /* 0x000ee400080010ff */
[----:B---3--:R-:W-:Y:S05]  /*9540*/  @!P0 BRA `(.L_x_67) ;  /* 0xfffffffc00f08947 */ /* 0x008fea000383ffff */
[----:B------:R-:W-:Y:S05]  /*9550*/  BRA `(.L_x_155) ;  /* 0xffffffa800207947 */ /* 0x000fea000383ffff */
.L_x_70:
[----:B------:R-:W-:Y:S07]  /*9560*/  MOV R0, UR7 ;  /* 0x0000000700007c02 */ /* 0x000fee0008000f00 */
.L_x_156:
[----:B--2---:R2:W3:Y:S02]  /*9570*/  SYNCS.PHASECHK.TRANS64.TRYWAIT P0, [R0+URZ+0x78], R2 ;  /* 0x00007802000075a7 */ /* 0x0044e400080011ff */
[----:B---3--:R-:W-:Y:S05]  /*9580*/  @!P0 NANOSLEEP.SYNCS 0x989680 ;  /* 0x009896800000895d */ /* 0x008fea0003900000 */
[----:B------:R-:W3:Y:S02]  /*9590*/  @!P0 SYNCS.PHASECHK.TRANS64 P0, [R0+URZ+0x78], R2 ;  /* 0x00007802000085a7 */ /* 0x000ee400080010ff */
[----:B---3--:R-:W-:Y:S05]  /*95a0*/  @!P0 BRA `(.L_x_156) ;  /* 0xfffffffc00f08947 */ /* 0x008fea000383ffff */
[----:B------:R-:W-:Y:S05]  /*95b0*/  BRA `(.L_x_69) ;  /* 0xffffffac00007947 */ /* 0x000fea000383ffff */
.L_x_73:
[----:B------:R-:W-:Y:S07]  /*95c0*/  MOV R0, UR7 ;  /* 0x0000000700007c02 */ /* 0x000fee0008000f00 */
.L_x_157:
[----:B-1----:R1:W2:Y:S02]  /*95d0*/  SYNCS.PHASECHK.TRANS64.TRYWAIT P0, [R0+URZ+0x50], R14 ;  /* 0x0000500e000075a7 */ /* 0x0022a400080011ff */
[----:B--2---:R-:W-:Y:S05]  /*95e0*/  @!P0 NANOSLEEP.SYNCS 0x989680 ;  /* 0x009896800000895d */ /* 0x004fea0003900000 */
[----:B------:R-:W2:Y:S02]  /*95f0*/  @!P0 SYNCS.PHASECHK.TRANS64 P0, [R0+URZ+0x50], R14 ;  /* 0x0000500e000085a7 */ /* 0x000ea400080010ff */
[----:B--2---:R-:W-:Y:S05]  /*9600*/  @!P0 BRA `(.L_x_157) ;  /* 0xfffffffc00f08947 */ /* 0x004fea000383ffff */
[----:B------:R-:W-:Y:S05]  /*9610*/  BRA `(.L_x_158) ;  /* 0xffffffac00787947 */ /* 0x000fea000383ffff */
.L_x_74:
[----:B------:R-:W-:Y:S07]  /*9620*/  MOV R0, UR7 ;  /* 0x0000000700007c02 */ /* 0x000fee0008000f00 */
.L_x_159:
[----:B-1----:R1:W2:Y:S02]  /*9630*/  SYNCS.PHASECHK.TRANS64.TRYWAIT P0, [R0+URZ+0x58], R14 ;  /* 0x0000580e000075a7 */ /* 0x0022a400080011ff */
[----:B--2---:R-:W-:Y:S05]  /*9640*/  @!P0 NANOSLEEP.SYNCS 0x989680 ;  /* 0x009896800000895d */ /* 0x004fea0003900000 */
[----:B------:R-:W2:Y:S02]  /*9650*/  @!P0 SYNCS.PHASECHK.TRANS64 P0, [R0+URZ+0x58], R14 ;  /* 0x0000580e000085a7 */ /* 0x000ea400080010ff */
[----:B--2---:R-:W-:Y:S05]  /*9660*/  @!P0 BRA `(.L_x_159) ;  /* 0xfffffffc00f08947 */ /* 0x004fea000383ffff */
[----:B------:R-:W-:Y:S05]  /*9670*/  BRA `(.L_x_160) ;  /* 0xffffffac00b07947 */ /* 0x000fea000383ffff */
.L_x_75:
[----:B------:R-:W-:Y:S07]  /*9680*/  MOV R0, UR7 ;  /* 0x0000000700007c02 */ /* 0x000fee0008000f00 */
.L_x_161:
[----:B-1----:R1:W2:Y:S02]  /*9690*/  SYNCS.PHASECHK.TRANS64.TRYWAIT P0, [R0+URZ+0x60], R14 ;  /* 0x0000600e000075a7 */ /* 0x0022a400080011ff */
[----:B--2---:R-:W-:Y:S05]  /*96a0*/  @!P0 NANOSLEEP.SYNCS 0x989680 ;  /* 0x009896800000895d */ /* 0x004fea0003900000 */
[----:B------:R-:W2:Y:S02]  /*96b0*/  @!P0 SYNCS.PHASECHK.TRANS64 P0, [R0+URZ+0x60], R14 ;  /* 0x0000600e000085a7 */ /* 0x000ea400080010ff */
[----:B--2---:R-:W-:Y:S05]  /*96c0*/  @!P0 BRA `(.L_x_161) ;  /* 0xfffffffc00f08947 */ /* 0x004fea000383ffff */
[----:B------:R-:W-:Y:S05]  /*96d0*/  BRA `(.L_x_162) ;  /* 0xffffffac00f47947 */ /* 0x000fea000383ffff */
.L_x_76:
[----:B------:R-:W-:Y:S07]  /*96e0*/  MOV R0, UR7 ;  /* 0x0000000700007c02 */ /* 0x000fee0008000f00 */
.L_x_163:
[----:B-1----:R1:W2:Y:S02]  /*96f0*/  SYNCS.PHASECHK.TRANS64.TRYWAIT P0, [R0+URZ+0x68], R14 ;  /* 0x0000680e000075a7 */ /* 0x0022a400080011ff */
[----:B--2---:R-:W-:Y:S05]  /*9700*/  @!P0 NANOSLEEP.SYNCS 0x989680 ;  /* 0x009896800000895d */ /* 0x004fea0003900000 */
[----:B------:R-:W2:Y:S02]  /*9710*/  @!P0 SYNCS.PHASECHK.TRANS64 P0, [R0+URZ+0x68], R14 ;  /* 0x0000680e000085a7 */ /* 0x000ea400080010ff */
[----:B--2---:R-:W-:Y:S05]  /*9720*/  @!P0 BRA `(.L_x_163) ;  /* 0xfffffffc00f08947 */ /* 0x004fea000383ffff */
[----:B------:R-:W-:Y:S05]  /*9730*/  BRA `(.L_x_164) ;  /* 0xffffffb000787947 */ /* 0x000fea000383ffff */
.L_x_78:
[----:B------:R-:W-:-:S07]  /*9740*/  MOV R0, UR7 ;  /* 0x0000000700007c02 */ /* 0x000fce0008000f00 */
.L_x_165:
[----:B-1----:R1:W3:Y:S02]  /*9750*/  SYNCS.PHASECHK.TRANS64.TRYWAIT P0, [R0+URZ+0x50], R2 ;  /* 0x00005002000075a7 */ /* 0x0022e400080011ff */
[----:B---3--:R-:W-:Y:S05]  /*9760*/  @!P0 NANOSLEEP.SYNCS 0x989680 ;  /* 0x009896800000895d */ /* 0x008fea0003900000 */
[----:B------:R-:W3:Y:S02]  /*9770*/  @!P0 SYNCS.PHASECHK.TRANS64 P0, [R0+URZ+0x50], R2 ;  /* 0x00005002000085a7 */ /* 0x000ee400080010ff */
[----:B---3--:R-:W-:Y:S05]  /*9780*/  @!P0 BRA `(.L_x_165) ;  /* 0xfffffffc00f08947 */ /* 0x008fea000383ffff */
[----:B------:R-:W-:Y:S05]  /*9790*/  BRA `(.L_x_166) ;  /* 0xffffffb000e87947 */ /* 0x000fea000383ffff */
.L_x_79:
[----:B-1----:R-:W-:-:S07]  /*97a0*/  MOV R0, UR7 ;  /* 0x0000000700007c02 */ /* 0x002fce0008000f00 */
.L_x_167:
[----:B-1----:R1:W3:Y:S02]  /*97b0*/  SYNCS.PHASECHK.TRANS64.TRYWAIT P0, [R0+URZ+0x58], R2 ;  /* 0x00005802000075a7 */ /* 0x0022e400080011ff */
[----:B---3--:R-:W-:Y:S05]  /*97c0*/  @!P0 NANOSLEEP.SYNCS 0x989680 ;  /* 0x009896800000895d */ /* 0x008fea0003900000 */
[----:B------:R-:W3:Y:S02]  /*97d0*/  @!P0 SYNCS.PHASECHK.TRANS64 P0, [R0+URZ+0x58], R2 ;  /* 0x00005802000085a7 */ /* 0x000ee400080010ff */
[----:B---3--:R-:W-:Y:S05]  /*97e0*/  @!P0 BRA `(.L_x_167) ;  /* 0xfffffffc00f08947 */ /* 0x008fea000383ffff */
[----:B------:R-:W-:Y:S05]  /*97f0*/  BRA `(.L_x_168) ;  /* 0xffffffb000d87947 */ /* 0x000fea000383ffff */
.L_x_80:
[----:B-1----:R-:W-:-:S07]  /*9800*/  MOV R0, UR7 ;  /* 0x0000000700007c02 */ /* 0x002fce0008000f00 */
.L_x_169:
[----:B-1----:R1:W3:Y:S02]  /*9810*/  SYNCS.PHASECHK.TRANS64.TRYWAIT P0, [R0+URZ+0x60], R2 ;  /* 0x00006002000075a7 */ /* 0x0022e400080011ff */
[----:B---3--:R-:W-:Y:S05]  /*9820*/  @!P0 NANOSLEEP.SYNCS 0x989680 ;  /* 0x009896800000895d */ /* 0x008fea0003900000 */
[----:B------:R-:W3:Y:S02]  /*9830*/  @!P0 SYNCS.PHASECHK.TRANS64 P0, [R0+URZ+0x60], R2 ;  /* 0x00006002000085a7 */ /* 0x000ee400080010ff */
[----:B---3--:R-:W-:Y:S05]  /*9840*/  @!P0 BRA `(.L_x_169) ;  /* 0xfffffffc00f08947 */ /* 0x008fea000383ffff */
[----:B------:R-:W-:Y:S05]  /*9850*/  BRA `(.L_x_170) ;  /* 0xffffffb000c87947 */ /* 0x000fea000383ffff */
.L_x_82:
[----:B--2---:R2:W4:Y:S02]  /*9860*/  SYNCS.PHASECHK.TRANS64.TRYWAIT P0, [R0+URZ+0x80], R2 ;  /* 0x00008002000075a7 */ /* 0x00452400080011ff */
[----:B----4-:R-:W-:Y:S05]  /*9870*/  @!P0 NANOSLEEP.SYNCS 0x989680 ;  /* 0x009896800000895d */ /* 0x010fea0003900000 */
[----:B------:R-:W4:Y:S02]  /*9880*/  @!P0 SYNCS.PHASECHK.TRANS64 P0, [R0+URZ+0x80], R2 ;  /* 0x00008002000085a7 */ /* 0x000f2400080010ff */
[----:B----4-:R-:W-:Y:S05]  /*9890*/  @!P0 BRA `(.L_x_82) ;  /* 0xfffffffc00f08947 */ /* 0x010fea000383ffff */
[----:B------:R-:W-:Y:S05]  /*98a0*/  BRA `(.L_x_171) ;  /* 0xffffffb400907947 */ /* 0x000fea000383ffff */
.L_x_93:
[----:B-1----:R-:W-:Y:S04]  /*98b0*/  MOV R2, UR48 ;  /* 0x0000003000027c02 */ /* 0x002fe80008000f00 */
[----:B------:R1:W3:Y:S03]  /*98c0*/  SYNCS.PHASECHK.TRANS64.TRYWAIT P1, [R2+URZ+0x30], R3 ;  /* 0x00003003020075a7 */ /* 0x0002e600080211ff */
[----:B---3--:R-:W-:Y:S05]  /*98d0*/  @!P1 NANOSLEEP.SYNCS 0x989680 ;  /* 0x009896800000995d */ /* 0x008fea0003900000 */
[----:B------:R-:W3:Y:S02]  /*98e0*/  @!P1 SYNCS.PHASECHK.TRANS64 P1, [R2+URZ+0x30], R3 ;  /* 0x00003003020095a7 */ /* 0x000ee400080210ff */
[----:B---3--:R-:W-:Y:S05]  /*98f0*/  @!P1 BRA `(.L_x_93) ;  /* 0xfffffffc00ec9947 */ /* 0x008fea000383ffff */
[----:B------:R-:W-:Y:S05]  /*9900*/  BRA `(.L_x_92) ;  /* 0xffffffc0009c7947 */ /* 0x000fea000383ffff */
.L_x_95:
[----:B-1----:R1:W4:Y:S02]  /*9910*/  SYNCS.PHASECHK.TRANS64.TRYWAIT P0, [R64+URZ+0xa0], R0 ;  /* 0x0000a000400075a7 */ /* 0x00232400080011ff */
[----:B----4-:R-:W-:Y:S05]  /*9920*/  @!P0 NANOSLEEP.SYNCS 0x989680 ;  /* 0x009896800000895d */ /* 0x010fea0003900000 */
[----:B------:R-:W4:Y:S02]  /*9930*/  @!P0 SYNCS.PHASECHK.TRANS64 P0, [R64+URZ+0xa0], R0 ;  /* 0x0000a000400085a7 */ /* 0x000f2400080010ff */
[----:B----4-:R-:W-:Y:S05]  /*9940*/  @!P0 BRA `(.L_x_95) ;  /* 0xfffffffc00f08947 */ /* 0x010fea000383ffff */
[----:B------:R-:W-:Y:S05]  /*9950*/  BRA `(.L_x_94) ;  /* 0xffffffc000c47947 */ /* 0x000fea000383ffff */
.L_x_104:
[----:B--2---:R2:W4:Y:S02]  /*9960*/  SYNCS.PHASECHK.TRANS64.TRYWAIT P0, [R2+URZ+0x30], R0 ;  /* 0x00003000020075a7 */ /* 0x00452400080011ff */
[----:B----4-:R-:W-:Y:S05]  /*9970*/  @!P0 NANOSLEEP.SYNCS 0x989680 ;  /* 0x009896800000895d */ /* 0x010fea0003900000 */
[----:B------:R-:W4:Y:S02]  /*9980*/  @!P0 SYNCS.PHASECHK.TRANS64 P0, [R2+URZ+0x30], R0 ;  /* 0x00003000020085a7 */ /* 0x000f2400080010ff */
[----:B----4-:R-:W-:Y:S05]  /*9990*/  @!P0 BRA `(.L_x_104) ;  /* 0xfffffffc00f08947 */ /* 0x010fea000383ffff */
[----:B------:R-:W-:Y:S05]  /*99a0*/  BRA `(.L_x_103) ;  /* 0xffffffcc00a07947 */ /* 0x000fea000383ffff */
.L_x_112:
[----:B--2---:R2:W4:Y:S02]  /*99b0*/  SYNCS.PHASECHK.TRANS64.TRYWAIT P0, [R0+URZ+0x30], R6 ;  /* 0x00003006000075a7 */ /* 0x00452400080011ff */
[----:B----4-:R-:W-:Y:S05]  /*99c0*/  @!P0 NANOSLEEP.SYNCS 0x989680 ;  /* 0x009896800000895d */ /* 0x010fea0003900000 */
[----:B------:R-:W4:Y:S02]  /*99d0*/  @!P0 SYNCS.PHASECHK.TRANS64 P0, [R0+URZ+0x30], R6 ;  /* 0x00003006000085a7 */ /* 0x000f2400080010ff */
[----:B----4-:R-:W-:Y:S05]  /*99e0*/  @!P0 BRA `(.L_x_112) ;  /* 0xfffffffc00f08947 */ /* 0x010fea000383ffff */
[----:B------:R-:W-:Y:S05]  /*99f0*/  BRA `(.L_x_111) ;  /* 0xffffffd800a07947 */ /* 0x000fea000383ffff */
.L_x_120:
[----:B--2---:R2:W4:Y:S02]  /*9a00*/  SYNCS.PHASECHK.TRANS64.TRYWAIT P0, [R0+URZ+0x30], R5 ;  /* 0x00003005000075a7 */ /* 0x00452400080011ff */
[----:B----4-:R-:W-:Y:S05]  /*9a10*/  @!P0 NANOSLEEP.SYNCS 0x989680 ;  /* 0x009896800000895d */ /* 0x010fea0003900000 */
[----:B------:R-:W4:Y:S02]  /*9a20*/  @!P0 SYNCS.PHASECHK.TRANS64 P0, [R0+URZ+0x30], R5 ;  /* 0x00003005000085a7 */ /* 0x000f2400080010ff */
[----:B----4-:R-:W-:Y:S05]  /*9a30*/  @!P0 BRA `(.L_x_120) ;  /* 0xfffffffc00f08947 */ /* 0x010fea000383ffff */
[----:B------:R-:W-:Y:S05]  /*9a40*/  BRA `(.L_x_119) ;  /* 0xffffffe400a07947 */ /* 0x000fea000383ffff */
        .weak           $__internal_0_$__cuda_sm10x_tcgen05_guardrail_trap_col_being_dealloced_not_returned_by_alloc
        .type           $__internal_0_$__cuda_sm10x_tcgen05_guardrail_trap_col_being_dealloced_not_returned_by_alloc,@function
        .size           $__internal_0_$__cuda_sm10x_tcgen05_guardrail_trap_col_being_dealloced_not_returned_by_alloc,($__internal_1_$__cuda_sm10x_tcgen05_guardrail_trap_phase_invalid_during_alloc - $__internal_0_$__cuda_sm10x_tcgen05_guardrail_trap_col_being_dealloced_not_returned_by_alloc)
$__internal_0_$__cuda_sm10x_tcgen05_guardrail_trap_col_being_dealloced_not_returned_by_alloc:
[----:B------:R-:W-:Y:S05]  /*9a50*/  BPT.TRAP 0x1 ;  /* 0x000000040000795c */ /* 0x000fea0000300000 */
[----:B------:R-:W-:-:S04]  /*9a60*/  HFMA2 R3, -RZ, RZ, 0, 0 ;  /* 0x00000000ff037431 */ /* 0x000fc800000001ff */
[----:B------:R-:W-:Y:S05]  /*9a70*/  RET.REL.NODEC R2 `(_ZN7cutlass13device_kernelINS_4gemm6kernel13GemmUniversalIN4cute5tupleIJiiiiEEENS1_10collective13CollectiveMmaINS1_35MainloopSm100TmaUmmaWarpSpecializedILi3ELi2ELi4ENS5_IJNS4_1CILi1EEESB_SB_EEEEENS5_IJNSA_ILi128EEESE_SE_EEENS_10bfloat16_tENS5_IJSB_llEEESG_NS5_IJlSB_lEEENS4_8TiledMMAINS4_8MMA_AtomIJNS4_20SM100_MMA_F16BF16_SSISG_SG_fLi128ELi128ELNS4_4UMMA5MajorE1ELSN_0ELNSM_7ScaleInE0ELSO_0EEEEEENS4_6LayoutISC_NS5_IJNSA_ILi0EEESS_SS_EEEEENS5_IJNS4_10UnderscoreESV_SV_EEEEENS4_13SM90_TMA_LOADENS4_14ComposedLayoutINS4_7SwizzleILi3ELi4ELi3EEENS4_18smem_ptr_flag_bitsILi16EEENSR_INS5_IJNSA_ILi64EEENSA_ILi8EEEEEENS5_IJSB_S14_EEEEEEEvNS4_8identityESY_NSZ_IS11_S13_NSR_INS5_IJS15_S14_EEENS5_IJS14_SB_EEEEEEEvS1A_EENS_8epilogue10collective18CollectiveEpilogueINS1G_23Sm100TmaWarpSpecializedILi4ELi2ELi32ELb1ELb0EEEJSF_NS5_IJNSR_ISE_SB_EENSR_INSA_ILi32EEESB_EEEEESG_SI_SG_SI_NS1G_6fusion15FusionCallbacksIS1K_NS1P_17LinearCombinationISG_fSG_fLNS_15FloatRoundStyleE2EEESF_S1O_JEEENS4_5SM1004TMEM4LOAD26SM100_TMEM_LOAD_32dp32b32xESY_NSZ_INS10_ILi2ELi4ELi3EEES13_NSR_INS5_IJS15_S1M_EEENS5_IJS1M_SB_EEEEEEENS4_39AutoVectorizingCopyWithAssumedAlignmentILi128EEENS4_14SM90_TMA_STOREES23_S25_S25_EEEvvEEEEvNT_6ParamsE) ;  /* 0xffffff6402607950 */ /* 0x000fea0003c3ffff */
        .weak           $__internal_1_$__cuda_sm10x_tcgen05_guardrail_trap_phase_invalid_during_alloc
        .type           $__internal_1_$__cuda_sm10x_tcgen05_guardrail_trap_phase_invalid_during_alloc,@function
        .size           $__internal_1_$__cuda_sm10x_tcgen05_guardrail_trap_phase_invalid_during_alloc,($__internal_2_$__cuda_sm10x_tcgen05_guardrail_trap_unallocated_columns_being_dealloced - $__internal_1_$__cuda_sm10x_tcgen05_guardrail_trap_phase_invalid_during_alloc)
$__internal_1_$__cuda_sm10x_tcgen05_guardrail_trap_phase_invalid_during_alloc:
[----:B------:R-:W-:Y:S05]  /*9a80*/  BPT.TRAP 0x1 ;  /* 0x000000040000795c */ /* 0x000fea0000300000 */
[----:B------:R-:W-:-:S04]  /*9a90*/  MOV R3, 0x0 ;  /* 0x0000000000037802 */ /* 0x000fc80000000f00 */
[----:B------:R-:W-:Y:S05]  /*9aa0*/  RET.REL.NODEC R2 `(_ZN7cutlass13device_kernelINS_4gemm6kernel13GemmUniversalIN4cute5tupleIJiiiiEEENS1_10collective13CollectiveMmaINS1_35MainloopSm100TmaUmmaWarpSpecializedILi3ELi2ELi4ENS5_IJNS4_1CILi1EEESB_SB_EEEEENS5_IJNSA_ILi128EEESE_SE_EEENS_10bfloat16_tENS5_IJSB_llEEESG_NS5_IJlSB_lEEENS4_8TiledMMAINS4_8MMA_AtomIJNS4_20SM100_MMA_F16BF16_SSISG_SG_fLi128ELi128ELNS4_4UMMA5MajorE1ELSN_0ELNSM_7ScaleInE0ELSO_0EEEEEENS4_6LayoutISC_NS5_IJNSA_ILi0EEESS_SS_EEEEENS5_IJNS4_10UnderscoreESV_SV_EEEEENS4_13SM90_TMA_LOADENS4_14ComposedLayoutINS4_7SwizzleILi3ELi4ELi3EEENS4_18smem_ptr_flag_bitsILi16EEENSR_INS5_IJNSA_ILi64EEENSA_ILi8EEEEEENS5_IJSB_S14_EEEEEEEvNS4_8identityESY_NSZ_IS11_S13_NSR_INS5_IJS15_S14_EEENS5_IJS14_SB_EEEEEEEvS1A_EENS_8epilogue10collective18CollectiveEpilogueINS1G_23Sm100TmaWarpSpecializedILi4ELi2ELi32ELb1ELb0EEEJSF_NS5_IJNSR_ISE_SB_EENSR_INSA_ILi32EEESB_EEEEESG_SI_SG_SI_NS1G_6fusion15FusionCallbacksIS1K_NS1P_17LinearCombinationISG_fSG_fLNS_15FloatRoundStyleE2EEESF_S1O_JEEENS4_5SM1004TMEM4LOAD26SM100_TMEM_LOAD_32dp32b32xESY_NSZ_INS10_ILi2ELi4ELi3EEES13_NSR_INS5_IJS15_S1M_EEENS5_IJS1M_SB_EEEEEEENS4_39AutoVectorizingCopyWithAssumedAlignmentILi128EEENS4_14SM90_TMA_STOREES23_S25_S25_EEEvvEEEEvNT_6ParamsE) ;  /* 0xffffff6402547950 */ /* 0x000fea0003c3ffff */
        .weak           $__internal_2_$__cuda_sm10x_tcgen05_guardrail_trap_unallocated_columns_being_dealloced
        .type           $__internal_2_$__cuda_sm10x_tcgen05_guardrail_trap_unallocated_columns_being_dealloced,@function
        .size           $__internal_2_$__cuda_sm10x_tcgen05_guardrail_trap_unallocated_columns_being_dealloced,(.L_x_173 - $__internal_2_$__cuda_sm10x_tcgen05_guardrail_trap_unallocated_columns_being_dealloced)
$__internal_2_$__cuda_sm10x_tcgen05_guardrail_trap_unallocated_columns_being_dealloced:
[----:B------:R-:W-:Y:S05]  /*9ab0*/  BPT.TRAP 0x1 ;  /* 0x000000040000795c */ /* 0x000fea0000300000 */
[----:B------:R-:W-:-:S04]  /*9ac0*/  HFMA2 R3, -RZ, RZ, 0, 0 ;  /* 0x00000000ff037431 */ /* 0x000fc800000001ff */
[----:B------:R-:W-:Y:S05]  /*9ad0*/  RET.REL.NODEC R2 `(_ZN7cutlass13device_kernelINS_4gemm6kernel13GemmUniversalIN4cute5tupleIJiiiiEEENS1_10collective13CollectiveMmaINS1_35MainloopSm100TmaUmmaWarpSpecializedILi3ELi2ELi4ENS5_IJNS4_1CILi1EEESB_SB_EEEEENS5_IJNSA_ILi128EEESE_SE_EEENS_10bfloat16_tENS5_IJSB_llEEESG_NS5_IJlSB_lEEENS4_8TiledMMAINS4_8MMA_AtomIJNS4_20SM100_MMA_F16BF16_SSISG_SG_fLi128ELi128ELNS4_4UMMA5MajorE1ELSN_0ELNSM_7ScaleInE0ELSO_0EEEEEENS4_6LayoutISC_NS5_IJNSA_ILi0EEESS_SS_EEEEENS5_IJNS4_10UnderscoreESV_SV_EEEEENS4_13SM90_TMA_LOADENS4_14ComposedLayoutINS4_7SwizzleILi3ELi4ELi3EEENS4_18smem_ptr_flag_bitsILi16EEENSR_INS5_IJNSA_ILi64EEENSA_ILi8EEEEEENS5_IJSB_S14_EEEEEEEvNS4_8identityESY_NSZ_IS11_S13_NSR_INS5_IJS15_S14_EEENS5_IJS14_SB_EEEEEEEvS1A_EENS_8epilogue10collective18CollectiveEpilogueINS1G_23Sm100TmaWarpSpecializedILi4ELi2ELi32ELb1ELb0EEEJSF_NS5_IJNSR_ISE_SB_EENSR_INSA_ILi32EEESB_EEEEESG_SI_SG_SI_NS1G_6fusion15FusionCallbacksIS1K_NS1P_17LinearCombinationISG_fSG_fLNS_15FloatRoundStyleE2EEESF_S1O_JEEENS4_5SM1004TMEM4LOAD26SM100_TMEM_LOAD_32dp32b32xESY_NSZ_INS10_ILi2ELi4ELi3EEES13_NSR_INS5_IJS15_S1M_EEENS5_IJS1M_SB_EEEEEEENS4_39AutoVectorizingCopyWithAssumedAlignmentILi128EEENS4_14SM90_TMA_STOREES23_S25_S25_EEEvvEEEEvNT_6ParamsE) ;  /* 0xffffff6402487950 */ /* 0x000fea0003c3ffff */
.L_x_172:
[----:B------:R-:W-:-:S00]  /*9ae0*/  BRA `(.L_x_172) ;  /* 0xfffffffc00fc7947 */ /* 0x000fc0000383ffff */
[----:B------:R-:W-:-:S00]  /*9af0*/  NOP ;  /* 0x0000000000007918 */ /* 0x000fc00000000000 */
        /* <DEDUP_REMOVED lines=8> */
.L_x_173:


//--------------------- .nv.global.init           --------------------------
	.section	.nv.global.init,"aw",@progbits
.nv.global.init:
	.type		$str$27,@object
	.size		$str$27,($str$28 - $str$27)
$str$27:
        /*0000*/ 	.byte	0x28, 0x61, 0x64, 0x64, 0x72, 0x65, 0x73, 0x73, 0x20, 0x26, 0x20, 0x6d, 0x61, 0x73, 0x6b, 0x29
        /*0010*/ 	.byte	0x20, 0x3d, 0x3d, 0x20, 0x30, 0x00
	.type		$str$28,@object
	.size		$str$28,($str$26 - $str$28)
$str$28:
        /*0016*/ 	.byte	0x2f, 0x74, 0x6d, 0x70, 0x2f, 0x63, 0x75, 0x74, 0x6c, 0x61, 0x73, 0x73, 0x5f, 0x73, 0x77, 0x65
        /*0026*/ 	.byte	0x65, 0x70, 0x5f, 0x73, 0x72, 0x63, 0x2f, 0x69, 0x6e, 0x63, 0x6c, 0x75, 0x64, 0x65, 0x2f, 0x63
        /*0036*/ 	.byte	0x75, 0x74, 0x65, 0x2f, 0x70, 0x6f, 0x69, 0x6e, 0x74, 0x65, 0x72, 0x5f, 0x66, 0x6c, 0x61, 0x67
        /*0046*/ 	.byte	0x67, 0x65, 0x64, 0x2e, 0x68, 0x70, 0x70, 0x00
	.type		$str$26,@object
	.size		$str$26,($str$25 - $str$26)
$str$26:
        /*004e*/ 	.byte	0x2f, 0x74, 0x6d, 0x70, 0x2f, 0x63, 0x75, 0x74, 0x6c, 0x61, 0x73, 0x73, 0x5f, 0x73, 0x77, 0x65
        /*005e*/ 	.byte	0x65, 0x70, 0x5f, 0x73, 0x72, 0x63, 0x2f, 0x69, 0x6e, 0x63, 0x6c, 0x75, 0x64, 0x65, 0x2f, 0x63
        /*006e*/ 	.byte	0x75, 0x74, 0x65, 0x2f, 0x61, 0x74, 0x6f, 0x6d, 0x2f, 0x63, 0x6f, 0x70, 0x79, 0x5f, 0x74, 0x72
        /*007e*/ 	.byte	0x61, 0x69, 0x74, 0x73, 0x5f, 0x73, 0x6d, 0x31, 0x30, 0x30, 0x2e, 0x68, 0x70, 0x70, 0x00
	.type		$str$25,@object
	.size		$str$25,(__unnamed_1 - $str$25)
$str$25:
        /*008d*/ 	.byte	0x28, 0x28, 0x75, 0x69, 0x6e, 0x74, 0x33, 0x32, 0x5f, 0x74, 0x28, 0x74, 0x68, 0x72, 0x65, 0x61
        /*009d*/ 	.byte	0x64, 0x49, 0x64, 0x78, 0x2e, 0x78, 0x29, 0x20, 0x2f, 0x20, 0x33, 0x32, 0x29, 0x20, 0x25, 0x20
        /*00ad*/ 	.byte	0x34, 0x29, 0x20, 0x3d, 0x3d, 0x20, 0x28, 0x28, 0x28, 0x74, 0x6d, 0x65, 0x6d, 0x5f, 0x61, 0x64
        /*00bd*/ 	.byte	0x64, 0x72, 0x20, 0x3e, 0x3e, 0x20, 0x31, 0x36, 0x29, 0x20, 0x2f, 0x20, 0x33, 0x32, 0x29, 0x20
        /*00cd*/ 	.byte	0x25, 0x20, 0x34, 0x29, 0x00
	.type		__unnamed_1,@object
	.size		__unnamed_1,(__unnamed_2 - __unnamed_1)
__unnamed_1:
        /*00d2*/ 	.byte	0x61, 0x75, 0x74, 0x6f, 0x20, 0x63, 0x75, 0x74, 0x65, 0x3a, 0x3a, 0x61, 0x73, 0x5f, 0x70, 0x6f
        /* <DEDUP_REMOVED lines=24> */
        /*0262*/ 	.byte	0x34, 0x30, 0x39, 0x36, 0x3e, 0x3e, 0x3e, 0x3e, 0x5d, 0x00
	.type		__unnamed_2,@object
	.size		__unnamed_2,(.L_2 - __unnamed_2)
__unnamed_2:
        /* <DEDUP_REMOVED lines=42> */
        /*050c*/ 	.byte	0x3e, 0x3e, 0x5d, 0x00
.L_2:


//--------------------- .nv.shared._ZN7cutlass13device_kernelINS_4gemm6kernel13GemmUniversalIN4cute5tupleIJiiiiEEENS1_10collective13CollectiveMmaINS1_35MainloopSm100TmaUmmaWarpSpecializedILi3ELi2ELi4ENS5_IJNS4_1CILi1EEESB_SB_EEEEENS5_IJNSA_ILi128EEESE_SE_EEENS_10bfloat16_tENS5_IJSB_llEEESG_NS5_IJlSB_lEEENS4_8TiledMMAINS4_8MMA_AtomIJNS4_20SM100_MMA_F16BF16_SSISG_SG_fLi128ELi128ELNS4_4UMMA5MajorE1ELSN_0ELNSM_7ScaleInE0ELSO_0EEEEEENS4_6LayoutISC_NS5_IJNSA_ILi0EEESS_SS_EEEEENS5_IJNS4_10UnderscoreESV_SV_EEEEENS4_13SM90_TMA_LOADENS4_14ComposedLayoutINS4_7SwizzleILi3ELi4ELi3EEENS4_18smem_ptr_flag_bitsILi16EEENSR_INS5_IJNSA_ILi64EEENSA_ILi8EEEEEENS5_IJSB_S14_EEEEEEEvNS4_8identityESY_NSZ_IS11_S13_NSR_INS5_IJS15_S14_EEENS5_IJS14_SB_EEEEEEEvS1A_EENS_8epilogue10collective18CollectiveEpilogueINS1G_23Sm100TmaWarpSpecializedILi4ELi2ELi32ELb1ELb0EEEJSF_NS5_IJNSR_ISE_SB_EENSR_INSA_ILi32EEESB_EEEEESG_SI_SG_SI_NS1G_6fusion15FusionCallbacksIS1K_NS1P_17LinearCombinationISG_fSG_fLNS_15FloatRoundStyleE2EEESF_S1O_JEEENS4_5SM1004TMEM4LOAD26SM100_TMEM_LOAD_32dp32b32xESY_NSZ_INS10_ILi2ELi4ELi3EEES13_NSR_INS5_IJS15_S1M_EEENS5_IJS1M_SB_EEEEEEENS4_39AutoVectorizingCopyWithAssumedAlignmentILi128EEENS4_14SM90_TMA_STOREES23_S25_S25_EEEvvEEEEvNT_6ParamsE --------------------------
	.section	.nv.shared._ZN7cutlass13device_kernelINS_4gemm6kernel13GemmUniversalIN4cute5tupleIJiiiiEEENS1_10collective13CollectiveMmaINS1_35MainloopSm100TmaUmmaWarpSpecializedILi3ELi2ELi4ENS5_IJNS4_1CILi1EEESB_SB_EEEEENS5_IJNSA_ILi128EEESE_SE_EEENS_10bfloat16_tENS5_IJSB_llEEESG_NS5_IJlSB_lEEENS4_8TiledMMAINS4_8MMA_AtomIJNS4_20SM100_MMA_F16BF16_SSISG_SG_fLi128ELi128ELNS4_4UMMA5MajorE1ELSN_0ELNSM_7ScaleInE0ELSO_0EEEEEENS4_6LayoutISC_NS5_IJNSA_ILi0EEESS_SS_EEEEENS5_IJNS4_10UnderscoreESV_SV_EEEEENS4_13SM90_TMA_LOADENS4_14ComposedLayoutINS4_7SwizzleILi3ELi4ELi3EEENS4_18smem_ptr_flag_bitsILi16EEENSR_INS5_IJNSA_ILi64EEENSA_ILi8EEEEEENS5_IJSB_S14_EEEEEEEvNS4_8identityESY_NSZ_IS11_S13_NSR_INS5_IJS15_S14_EEENS5_IJS14_SB_EEEEEEEvS1A_EENS_8epilogue10collective18CollectiveEpilogueINS1G_23Sm100TmaWarpSpecializedILi4ELi2ELi32ELb1ELb0EEEJSF_NS5_IJNSR_ISE_SB_EENSR_INSA_ILi32EEESB_EEEEESG_SI_SG_SI_NS1G_6fusion15FusionCallbacksIS1K_NS1P_17LinearCombinationISG_fSG_fLNS_15FloatRoundStyleE2EEESF_S1O_JEEENS4_5SM1004TMEM4LOAD26SM100_TMEM_LOAD_32dp32b32xESY_NSZ_INS10_ILi2ELi4ELi3EEES13_NSR_INS5_IJS15_S1M_EEENS5_IJS1M_SB_EEEEEEENS4_39AutoVectorizingCopyWithAssumedAlignmentILi128EEENS4_14SM90_TMA_STOREES23_S25_S25_EEEvvEEEEvNT_6ParamsE,"aw",@nobits
	.sectionflags	@""
	.align	16
	.zero		1024


//--------------------- .nv.shared.reserved.0     --------------------------
	.section	.nv.shared.reserved.0,"aw",@nobits
	.weak		__nv_reservedSMEM_offset_0_alias
	.size		__nv_reservedSMEM_offset_0_alias, 0, 64
	.other		__nv_reservedSMEM_offset_0_alias,@"STO_CUDA_RESERVED_SHARED STV_DEFAULT"
__nv_reservedSMEM_offset_0_alias:
	.zero		0
.nv.shared.reserved.0:
	.zero		64
	.weak		__nv_reservedSMEM_tcgen05_partition
	.type		__nv_reservedSMEM_tcgen05_partition,@object
	.size		__nv_reservedSMEM_tcgen05_partition,(.L_0 - __nv_reservedSMEM_tcgen05_partition)
__nv_reservedSMEM_tcgen05_partition:
	.zero		32
.L_0:


//--------------------- .nv.global                --------------------------
	.section	.nv.global,"aw",@nobits
.nv.global:
	.type		_ZN40_INTERNAL_9def374f_4_k_cu_e329d56a_342654cute1_E,@object
	.size		_ZN40_INTERNAL_9def374f_4_k_cu_e329d56a_342654cute1_E,(_ZN40_INTERNAL_9def374f_4_k_cu_e329d56a_342654cuda3std3__45__cpo6cbeginE - _ZN40_INTERNAL_9def374f_4_k_cu_e329d56a_342654cute1_E)
_ZN40_INTERNAL_9def374f_4_k_cu_e329d56a_342654cute1_E:
	.zero		1
	.type		_ZN40_INTERNAL_9def374f_4_k_cu_e329d56a_342654cuda3std3__45__cpo6cbeginE,@object
	.size		_ZN40_INTERNAL_9def374f_4_k_cu_e329d56a_342654cuda3std3__45__cpo6cbeginE,(_ZN40_INTERNAL_9def374f_4_k_cu_e329d56a_342654cuda3std3__48in_placeE - _ZN40_INTERNAL_9def374f_4_k_cu_e329d56a_342654cuda3std3__45__cpo6cbeginE)
_ZN40_INTERNAL_9def374f_4_k_cu_e329d56a_342654cuda3std3__45__cpo6cbeginE:
	.zero		1
	.type		_ZN40_INTERNAL_9def374f_4_k_cu_e329d56a_342654cuda3std3__48in_placeE,@object
	.size		_ZN40_INTERNAL_9def374f_4_k_cu_e329d56a_342654cuda3std3__48in_placeE,(_ZN40_INTERNAL_9def374f_4_k_cu_e329d56a_342654cuda3std6ranges3__45__cpo9iter_moveE - _ZN40_INTERNAL_9def374f_4_k_cu_e329d56a_342654cuda3std3__48in_placeE)
_ZN40_INTERNAL_9def374f_4_k_cu_e329d56a_342654cuda3std3__48in_placeE:
	.zero		1
	.type		_ZN40_INTERNAL_9def374f_4_k_cu_e329d56a_342654cuda3std6ranges3__45__cpo9iter_moveE,@object
	.size		_ZN40_INTERNAL_9def374f_4_k_cu_e329d56a_342654cuda3std6ranges3__45__cpo9iter_moveE,(_ZN40_INTERNAL_9def374f_4_k_cu_e329d56a_342654cuda3std3__45__cpo5beginE - _ZN40_INTERNAL_9def374f_4_k_cu_e329d56a_342654cuda3std6ranges3__45__cpo9iter_moveE)
_ZN40_INTERNAL_9def374f_4_k_cu_e329d56a_342654cuda3std6ranges3__45__cpo9iter_moveE:
	.zero		1
	.type		_ZN40_INTERNAL_9def374f_4_k_cu_e329d56a_342654cuda3std3__45__cpo5beginE,@object
	.size		_ZN40_INTERNAL_9def374f_4_k_cu_e329d56a_342654cuda3std3__45__cpo5beginE,(_ZN40_INTERNAL_9def374f_4_k_cu_e329d56a_342654cuda3std3__442_GLOBAL__N__9def374f_4_k_cu_e329d56a_342656ignoreE - _ZN40_INTERNAL_9def374f_4_k_cu_e329d56a_342654cuda3std3__45__cpo5beginE)
_ZN40_INTERNAL_9def374f_4_k_cu_e329d56a_342654cuda3std3__45__cpo5beginE:
	.zero		1
	.type		_ZN40_INTERNAL_9def374f_4_k_cu_e329d56a_342654cuda3std3__442_GLOBAL__N__9def374f_4_k_cu_e329d56a_342656ignoreE,@object
	.size		_ZN40_INTERNAL_9def374f_4_k_cu_e329d56a_342654cuda3std3__442_GLOBAL__N__9def374f_4_k_cu_e329d56a_342656ignoreE,(_ZN40_INTERNAL_9def374f_4_k_cu_e329d56a_342654cute7productE - _ZN40_INTERNAL_9def374f_4_k_cu_e329d56a_342654cuda3std3__442_GLOBAL__N__9def374f_4_k_cu_e329d56a_342656ignoreE)
_ZN40_INTERNAL_9def374f_4_k_cu_e329d56a_342654cuda3std3__442_GLOBAL__N__9def374f_4_k_cu_e329d56a_342656ignoreE:
	.zero		1
	.type		_ZN40_INTERNAL_9def374f_4_k_cu_e329d56a_342654cute7productE,@object
	.size		_ZN40_INTERNAL_9def374f_4_k_cu_e329d56a_342654cute7productE,(_ZN40_INTERNAL_9def374f_4_k_cu_e329d56a_342654cuda3std3__45__cpo3endE - _ZN40_INTERNAL_9def374f_4_k_cu_e329d56a_342654cute7productE)
_ZN40_INTERNAL_9def374f_4_k_cu_e329d56a_342654cute7productE:
	.zero		1
	.type		_ZN40_INTERNAL_9def374f_4_k_cu_e329d56a_342654cuda3std3__45__cpo3endE,@object
	.size		_ZN40_INTERNAL_9def374f_4_k_cu_e329d56a_342654cuda3std3__45__cpo3endE,(_ZN40_INTERNAL_9def374f_4_k_cu_e329d56a_342654cuda3std3__419piecewise_constructE - _ZN40_INTERNAL_9def374f_4_k_cu_e329d56a_342654cuda3std3__45__cpo3endE)
_ZN40_INTERNAL_9def374f_4_k_cu_e329d56a_342654cuda3std3__45__cpo3endE:
	.zero		1
	.type		_ZN40_INTERNAL_9def374f_4_k_cu_e329d56a_342654cuda3std3__419piecewise_constructE,@object
	.size		_ZN40_INTERNAL_9def374f_4_k_cu_e329d56a_342654cuda3std3__419piecewise_constructE,(_ZN40_INTERNAL_9def374f_4_k_cu_e329d56a_342654cuda3std3__45__cpo4cendE - _ZN40_INTERNAL_9def374f_4_k_cu_e329d56a_342654cuda3std3__419piecewise_constructE)
_ZN40_INTERNAL_9def374f_4_k_cu_e329d56a_342654cuda3std3__419piecewise_constructE:
	.zero		1
	.type		_ZN40_INTERNAL_9def374f_4_k_cu_e329d56a_342654cuda3std3__45__cpo4cendE,@object
	.size		_ZN40_INTERNAL_9def374f_4_k_cu_e329d56a_342654cuda3std3__45__cpo4cendE,(_ZN40_INTERNAL_9def374f_4_k_cu_e329d56a_342654cuda3std6ranges3__45__cpo4swapE - _ZN40_INTERNAL_9def374f_4_k_cu_e329d56a_342654cuda3std3__45__cpo4cendE)
_ZN40_INTERNAL_9def374f_4_k_cu_e329d56a_342654cuda3std3__45__cpo4cendE:
	.zero		1
	.type		_ZN40_INTERNAL_9def374f_4_k_cu_e329d56a_342654cuda3std6ranges3__45__cpo4swapE,@object
	.size		_ZN40_INTERNAL_9def374f_4_k_cu_e329d56a_342654cuda3std6ranges3__45__cpo4swapE,(.L_10 - _ZN40_INTERNAL_9def374f_4_k_cu_e329d56a_342654cuda3std6ranges3__45__cpo4swapE)
_ZN40_INTERNAL_9def374f_4_k_cu_e329d56a_342654cuda3std6ranges3__45__cpo4swapE:
	.zero		1
.L_10:


//--------------------- .nv.constant0._ZN7cutlass13device_kernelINS_4gemm6kernel13GemmUniversalIN4cute5tupleIJiiiiEEENS1_10collective13CollectiveMmaINS1_35MainloopSm100TmaUmmaWarpSpecializedILi3ELi2ELi4ENS5_IJNS4_1CILi1EEESB_SB_EEEEENS5_IJNSA_ILi128EEESE_SE_EEENS_10bfloat16_tENS5_IJSB_llEEESG_NS5_IJlSB_lEEENS4_8TiledMMAINS4_8MMA_AtomIJNS4_20SM100_MMA_F16BF16_SSISG_SG_fLi128ELi128ELNS4_4UMMA5MajorE1ELSN_0ELNSM_7ScaleInE0ELSO_0EEEEEENS4_6LayoutISC_NS5_IJNSA_ILi0EEESS_SS_EEEEENS5_IJNS4_10UnderscoreESV_SV_EEEEENS4_13SM90_TMA_LOADENS4_14ComposedLayoutINS4_7SwizzleILi3ELi4ELi3EEENS4_18smem_ptr_flag_bitsILi16EEENSR_INS5_IJNSA_ILi64EEENSA_ILi8EEEEEENS5_IJSB_S14_EEEEEEEvNS4_8identityESY_NSZ_IS11_S13_NSR_INS5_IJS15_S14_EEENS5_IJS14_SB_EEEEEEEvS1A_EENS_8epilogue10collective18CollectiveEpilogueINS1G_23Sm100TmaWarpSpecializedILi4ELi2ELi32ELb1ELb0EEEJSF_NS5_IJNSR_ISE_SB_EENSR_INSA_ILi32EEESB_EEEEESG_SI_SG_SI_NS1G_6fusion15FusionCallbacksIS1K_NS1P_17LinearCombinationISG_fSG_fLNS_15FloatRoundStyleE2EEESF_S1O_JEEENS4_5SM1004TMEM4LOAD26SM100_TMEM_LOAD_32dp32b32xESY_NSZ_INS10_ILi2ELi4ELi3EEES13_NSR_INS5_IJS15_S1M_EEENS5_IJS1M_SB_EEEEEEENS4_39AutoVectorizingCopyWithAssumedAlignmentILi128EEENS4_14SM90_TMA_STOREES23_S25_S25_EEEvvEEEEvNT_6ParamsE --------------------------
	.section	.nv.constant0._ZN7cutlass13device_kernelINS_4gemm6kernel13GemmUniversalIN4cute5tupleIJiiiiEEENS1_10collective13CollectiveMmaINS1_35MainloopSm100TmaUmmaWarpSpecializedILi3ELi2ELi4ENS5_IJNS4_1CILi1EEESB_SB_EEEEENS5_IJNSA_ILi128EEESE_SE_EEENS_10bfloat16_tENS5_IJSB_llEEESG_NS5_IJlSB_lEEENS4_8TiledMMAINS4_8MMA_AtomIJNS4_20SM100_MMA_F16BF16_SSISG_SG_fLi128ELi128ELNS4_4UMMA5MajorE1ELSN_0ELNSM_7ScaleInE0ELSO_0EEEEEENS4_6LayoutISC_NS5_IJNSA_ILi0EEESS_SS_EEEEENS5_IJNS4_10UnderscoreESV_SV_EEEEENS4_13SM90_TMA_LOADENS4_14ComposedLayoutINS4_7SwizzleILi3ELi4ELi3EEENS4_18smem_ptr_flag_bitsILi16EEENSR_INS5_IJNSA_ILi64EEENSA_ILi8EEEEEENS5_IJSB_S14_EEEEEEEvNS4_8identityESY_NSZ_IS11_S13_NSR_INS5_IJS15_S14_EEENS5_IJS14_SB_EEEEEEEvS1A_EENS_8epilogue10collective18CollectiveEpilogueINS1G_23Sm100TmaWarpSpecializedILi4ELi2ELi32ELb1ELb0EEEJSF_NS5_IJNSR_ISE_SB_EENSR_INSA_ILi32EEESB_EEEEESG_SI_SG_SI_NS1G_6fusion15FusionCallbacksIS1K_NS1P_17LinearCombinationISG_fSG_fLNS_15FloatRoundStyleE2EEESF_S1O_JEEENS4_5SM1004TMEM4LOAD26SM100_TMEM_LOAD_32dp32b32xESY_NSZ_INS10_ILi2ELi4ELi3EEES13_NSR_INS5_IJS15_S1M_EEENS5_IJS1M_SB_EEEEEEENS4_39AutoVectorizingCopyWithAssumedAlignmentILi128EEENS4_14SM90_TMA_STOREES23_S25_S25_EEEvvEEEEvNT_6ParamsE,"a",@progbits
	.sectionflags	@""
	.align	4
.nv.constant0._ZN7cutlass13device_kernelINS_4gemm6kernel13GemmUniversalIN4cute5tupleIJiiiiEEENS1_10collective13CollectiveMmaINS1_35MainloopSm100TmaUmmaWarpSpecializedILi3ELi2ELi4ENS5_IJNS4_1CILi1EEESB_SB_EEEEENS5_IJNSA_ILi128EEESE_SE_EEENS_10bfloat16_tENS5_IJSB_llEEESG_NS5_IJlSB_lEEENS4_8TiledMMAINS4_8MMA_AtomIJNS4_20SM100_MMA_F16BF16_SSISG_SG_fLi128ELi128ELNS4_4UMMA5MajorE1ELSN_0ELNSM_7ScaleInE0ELSO_0EEEEEENS4_6LayoutISC_NS5_IJNSA_ILi0EEESS_SS_EEEEENS5_IJNS4_10UnderscoreESV_SV_EEEEENS4_13SM90_TMA_LOADENS4_14ComposedLayoutINS4_7SwizzleILi3ELi4ELi3EEENS4_18smem_ptr_flag_bitsILi16EEENSR_INS5_IJNSA_ILi64EEENSA_ILi8EEEEEENS5_IJSB_S14_EEEEEEEvNS4_8identityESY_NSZ_IS11_S13_NSR_INS5_IJS15_S14_EEENS5_IJS14_SB_EEEEEEEvS1A_EENS_8epilogue10collective18CollectiveEpilogueINS1G_23Sm100TmaWarpSpecializedILi4ELi2ELi32ELb1ELb0EEEJSF_NS5_IJNSR_ISE_SB_EENSR_INSA_ILi32EEESB_EEEEESG_SI_SG_SI_NS1G_6fusion15FusionCallbacksIS1K_NS1P_17LinearCombinationISG_fSG_fLNS_15FloatRoundStyleE2EEESF_S1O_JEEENS4_5SM1004TMEM4LOAD26SM100_TMEM_LOAD_32dp32b32xESY_NSZ_INS10_ILi2ELi4ELi3EEES13_NSR_INS5_IJS15_S1M_EEENS5_IJS1M_SB_EEEEEEENS4_39AutoVectorizingCopyWithAssumedAlignmentILi128EEENS4_14SM90_TMA_STOREES23_S25_S25_EEEvvEEEEvNT_6ParamsE:
	.zero		2944


//--------------------- SYMBOLS --------------------------

	.type		.nv.reservedSmem.offset0,@object
	.size		.nv.reservedSmem.offset0,0x4
	.type		.nv.reservedSmem.cap,@object
	.size		.nv.reservedSmem.cap,0x4
	.type		__assertfail,@function
